//
// Generated by NVIDIA NVVM Compiler
//
// Compiler Build ID: CL-36424714
// Cuda compilation tools, release 13.0, V13.0.88
// Based on NVVM 20.0.0
//

.version 9.0
.target sm_100
.address_size 64

	// .globl	_Z11blur_globalPKfPfii
// _ZZ11blur_sharedILi16EEvPKfPfiiE4tile has been demoted

.visible .entry _Z11blur_globalPKfPfii(
	.param .u64 .ptr .align 1 _Z11blur_globalPKfPfii_param_0,
	.param .u64 .ptr .align 1 _Z11blur_globalPKfPfii_param_1,
	.param .u32 _Z11blur_globalPKfPfii_param_2,
	.param .u32 _Z11blur_globalPKfPfii_param_3
)
{
	.reg .pred 	%p<31>;
	.reg .b32 	%r<51>;
	.reg .b32 	%f<40>;
	.reg .b64 	%rd<26>;

	ld.param.u64 	%rd7, [_Z11blur_globalPKfPfii_param_0];
	ld.param.u64 	%rd6, [_Z11blur_globalPKfPfii_param_1];
	ld.param.u32 	%r24, [_Z11blur_globalPKfPfii_param_2];
	ld.param.u32 	%r26, [_Z11blur_globalPKfPfii_param_3];
	cvta.to.global.u64 	%rd1, %rd7;
	mov.u32 	%r27, %ctaid.x;
	mov.u32 	%r28, %ntid.x;
	mov.u32 	%r29, %tid.x;
	mad.lo.s32 	%r1, %r27, %r28, %r29;
	mov.u32 	%r30, %ctaid.y;
	mov.u32 	%r31, %ntid.y;
	mov.u32 	%r32, %tid.y;
	mad.lo.s32 	%r33, %r30, %r31, %r32;
	setp.ge.s32 	%p3, %r1, %r24;
	setp.ge.s32 	%p4, %r33, %r26;
	or.pred  	%p5, %p3, %p4;
	@%p5 bra 	$L__BB0_20;
	setp.eq.s32 	%p6, %r33, 0;
	add.s32 	%r35, %r33, -1;
	mul.lo.s32 	%r3, %r35, %r24;
	setp.lt.s32 	%p7, %r1, 1;
	cvt.s64.s32 	%rd8, %r3;
	cvt.s64.s32 	%rd2, %r1;
	add.s64 	%rd9, %rd2, %rd8;
	shl.b64 	%rd10, %rd9, 2;
	add.s64 	%rd3, %rd1, %rd10;
	mov.b32 	%r43, 0;
	mov.f32 	%f32, 0f00000000;
	or.pred  	%p8, %p7, %p6;
	@%p8 bra 	$L__BB0_3;
	ld.global.f32 	%f20, [%rd3+-4];
	add.f32 	%f32, %f20, 0f00000000;
	mov.b32 	%r43, 1;
$L__BB0_3:
	setp.eq.s32 	%p9, %r33, 0;
	setp.lt.s32 	%p10, %r1, 0;
	or.pred  	%p11, %p10, %p9;
	@%p11 bra 	$L__BB0_5;
	add.s32 	%r37, %r1, %r3;
	mul.wide.s32 	%rd11, %r37, 4;
	add.s64 	%rd12, %rd1, %rd11;
	ld.global.f32 	%f21, [%rd12];
	add.f32 	%f32, %f32, %f21;
	add.s32 	%r43, %r43, 1;
$L__BB0_5:
	setp.eq.s32 	%p12, %r33, 0;
	add.s32 	%r38, %r1, 1;
	setp.gt.s32 	%p13, %r1, -2;
	setp.lt.s32 	%p14, %r38, %r24;
	and.pred  	%p1, %p13, %p14;
	not.pred 	%p15, %p1;
	or.pred  	%p16, %p15, %p12;
	@%p16 bra 	$L__BB0_7;
	ld.global.f32 	%f22, [%rd3+4];
	add.f32 	%f32, %f32, %f22;
	add.s32 	%r43, %r43, 1;
$L__BB0_7:
	setp.gt.s32 	%p17, %r1, 0;
	mul.lo.s32 	%r9, %r33, %r24;
	setp.le.s32 	%p18, %r1, %r24;
	and.pred  	%p2, %p17, %p18;
	cvt.s64.s32 	%rd13, %r9;
	add.s64 	%rd14, %rd2, %rd13;
	shl.b64 	%rd15, %rd14, 2;
	add.s64 	%rd4, %rd1, %rd15;
	not.pred 	%p19, %p2;
	@%p19 bra 	$L__BB0_9;
	ld.global.f32 	%f23, [%rd4+-4];
	add.f32 	%f32, %f32, %f23;
	add.s32 	%r43, %r43, 1;
$L__BB0_9:
	setp.lt.s32 	%p20, %r1, 0;
	@%p20 bra 	$L__BB0_11;
	add.s32 	%r39, %r1, %r9;
	mul.wide.s32 	%rd16, %r39, 4;
	add.s64 	%rd17, %rd1, %rd16;
	ld.global.f32 	%f24, [%rd17];
	add.f32 	%f32, %f32, %f24;
	add.s32 	%r43, %r43, 1;
$L__BB0_11:
	@%p15 bra 	$L__BB0_13;
	ld.global.f32 	%f25, [%rd4+4];
	add.f32 	%f32, %f32, %f25;
	add.s32 	%r43, %r43, 1;
$L__BB0_13:
	add.s32 	%r16, %r33, 1;
	setp.ge.u32 	%p22, %r16, %r26;
	add.s32 	%r17, %r9, %r24;
	cvt.s64.s32 	%rd18, %r17;
	add.s64 	%rd19, %rd2, %rd18;
	shl.b64 	%rd20, %rd19, 2;
	add.s64 	%rd5, %rd1, %rd20;
	or.pred  	%p24, %p19, %p22;
	@%p24 bra 	$L__BB0_15;
	ld.global.f32 	%f26, [%rd5+-4];
	add.f32 	%f32, %f32, %f26;
	add.s32 	%r43, %r43, 1;
$L__BB0_15:
	setp.ge.u32 	%p25, %r16, %r26;
	setp.lt.s32 	%p26, %r1, 0;
	or.pred  	%p27, %p26, %p25;
	@%p27 bra 	$L__BB0_17;
	add.s32 	%r40, %r1, %r17;
	mul.wide.s32 	%rd21, %r40, 4;
	add.s64 	%rd22, %rd1, %rd21;
	ld.global.f32 	%f27, [%rd22];
	add.f32 	%f32, %f32, %f27;
	add.s32 	%r43, %r43, 1;
$L__BB0_17:
	setp.ge.u32 	%p28, %r16, %r26;
	or.pred  	%p30, %p15, %p28;
	@%p30 bra 	$L__BB0_19;
	ld.global.f32 	%f28, [%rd5+4];
	add.f32 	%f32, %f32, %f28;
	add.s32 	%r43, %r43, 1;
$L__BB0_19:
	cvt.rn.f32.u32 	%f29, %r43;
	div.rn.f32 	%f30, %f32, %f29;
	add.s32 	%r41, %r9, %r1;
	cvta.to.global.u64 	%rd23, %rd6;
	mul.wide.s32 	%rd24, %r41, 4;
	add.s64 	%rd25, %rd23, %rd24;
	st.global.f32 	[%rd25], %f30;
$L__BB0_20:
	ret;

}
	// .globl	_Z11blur_sharedILi16EEvPKfPfii
.visible .entry _Z11blur_sharedILi16EEvPKfPfii(
	.param .u64 .ptr .align 1 _Z11blur_sharedILi16EEvPKfPfii_param_0,
	.param .u64 .ptr .align 1 _Z11blur_sharedILi16EEvPKfPfii_param_1,
	.param .u32 _Z11blur_sharedILi16EEvPKfPfii_param_2,
	.param .u32 _Z11blur_sharedILi16EEvPKfPfii_param_3
)
{
	.reg .pred 	%p<85>;
	.reg .b32 	%r<59>;
	.reg .b32 	%f<41>;
	.reg .b64 	%rd<37>;
	// demoted variable
	.shared .align 4 .b8 _ZZ11blur_sharedILi16EEvPKfPfiiE4tile[1296];
	ld.param.u64 	%rd5, [_Z11blur_sharedILi16EEvPKfPfii_param_0];
	ld.param.u64 	%rd4, [_Z11blur_sharedILi16EEvPKfPfii_param_1];
	ld.param.u32 	%r12, [_Z11blur_sharedILi16EEvPKfPfii_param_2];
	ld.param.u32 	%r13, [_Z11blur_sharedILi16EEvPKfPfii_param_3];
	cvta.to.global.u64 	%rd1, %rd5;
	mov.u32 	%r14, %ctaid.x;
	shl.b32 	%r15, %r14, 4;
	mov.u32 	%r1, %tid.x;
	add.s32 	%r2, %r15, %r1;
	mov.u32 	%r16, %ctaid.y;
	shl.b32 	%r17, %r16, 4;
	mov.u32 	%r3, %tid.y;
	add.s32 	%r4, %r17, %r3;
	or.b32  	%r5, %r1, %r3;
	and.b32  	%r18, %r5, 1008;
	setp.ne.s32 	%p4, %r18, 0;
	mov.u32 	%r19, _ZZ11blur_sharedILi16EEvPKfPfiiE4tile;
	mad.lo.s32 	%r6, %r3, 72, %r19;
	add.s32 	%r7, %r6, 72;
	shl.b32 	%r20, %r1, 2;
	add.s32 	%r8, %r7, %r20;
	@%p4 bra 	$L__BB1_36;
	setp.gt.s32 	%p5, %r2, -1;
	setp.lt.s32 	%p6, %r2, %r12;
	and.pred  	%p1, %p5, %p6;
	not.pred 	%p7, %p1;
	setp.ge.s32 	%p8, %r4, %r13;
	or.pred  	%p9, %p7, %p8;
	@%p9 bra 	$L__BB1_3;
	mad.lo.s32 	%r23, %r12, %r4, %r2;
	mul.wide.s32 	%rd6, %r23, 4;
	add.s64 	%rd7, %rd1, %rd6;
	ld.global.f32 	%f9, [%rd7];
	st.shared.f32 	[%r8+4], %f9;
	bra.uni 	$L__BB1_4;
$L__BB1_3:
	mov.b32 	%r22, 0;
	st.shared.u32 	[%r8+4], %r22;
$L__BB1_4:
	setp.ne.s32 	%p10, %r1, 0;
	@%p10 bra 	$L__BB1_8;
	setp.ge.s32 	%p20, %r4, %r13;
	setp.lt.s32 	%p21, %r2, 1;
	setp.gt.s32 	%p22, %r2, %r12;
	or.pred  	%p23, %p21, %p22;
	or.pred  	%p24, %p23, %p20;
	@%p24 bra 	$L__BB1_7;
	mul.lo.s32 	%r30, %r12, %r4;
	cvt.s64.s32 	%rd13, %r30;
	cvt.u64.u32 	%rd14, %r2;
	add.s64 	%rd15, %rd14, %rd13;
	shl.b64 	%rd16, %rd15, 2;
	add.s64 	%rd17, %rd1, %rd16;
	ld.global.f32 	%f11, [%rd17+-4];
	st.shared.f32 	[%r7], %f11;
	mov.pred 	%p83, 0;
	bra.uni 	$L__BB1_12;
$L__BB1_7:
	mov.b32 	%r29, 0;
	st.shared.u32 	[%r7], %r29;
	mov.pred 	%p83, 0;
	bra.uni 	$L__BB1_12;
$L__BB1_8:
	setp.ne.s32 	%p12, %r1, 15;
	mov.pred 	%p83, 0;
	@%p12 bra 	$L__BB1_12;
	setp.ge.s32 	%p13, %r4, %r13;
	add.s32 	%r25, %r2, 1;
	setp.lt.s32 	%p14, %r2, -1;
	setp.ge.s32 	%p15, %r25, %r12;
	or.pred  	%p16, %p15, %p13;
	or.pred  	%p17, %p16, %p14;
	@%p17 bra 	$L__BB1_11;
	mul.lo.s32 	%r27, %r12, %r4;
	cvt.s64.s32 	%rd8, %r27;
	cvt.s64.s32 	%rd9, %r2;
	add.s64 	%rd10, %rd8, %rd9;
	shl.b64 	%rd11, %rd10, 2;
	add.s64 	%rd12, %rd1, %rd11;
	ld.global.f32 	%f10, [%rd12+4];
	st.shared.f32 	[%r6+140], %f10;
	mov.pred 	%p83, -1;
	bra.uni 	$L__BB1_12;
$L__BB1_11:
	mov.b32 	%r26, 0;
	st.shared.u32 	[%r6+140], %r26;
	mov.pred 	%p83, -1;
$L__BB1_12:
	setp.ne.s32 	%p27, %r3, 0;
	@%p27 bra 	$L__BB1_16;
	setp.lt.s32 	%p35, %r2, 0;
	setp.ge.s32 	%p36, %r2, %r12;
	or.pred  	%p37, %p35, %p36;
	setp.eq.s32 	%p38, %r4, 0;
	setp.gt.s32 	%p39, %r4, %r13;
	or.pred  	%p40, %p38, %p39;
	or.pred  	%p42, %p37, %p40;
	@%p42 bra 	$L__BB1_15;
	add.s32 	%r40, %r4, -1;
	mad.lo.s32 	%r41, %r12, %r40, %r2;
	mul.wide.s32 	%rd20, %r41, 4;
	add.s64 	%rd21, %rd1, %rd20;
	ld.global.f32 	%f13, [%rd21];
	add.s32 	%r44, %r19, %r20;
	st.shared.f32 	[%r44+4], %f13;
	mov.pred 	%p84, 0;
	bra.uni 	$L__BB1_20;
$L__BB1_15:
	add.s32 	%r47, %r19, %r20;
	mov.b32 	%r48, 0;
	st.shared.u32 	[%r47+4], %r48;
	mov.pred 	%p84, 0;
	bra.uni 	$L__BB1_20;
$L__BB1_16:
	setp.ne.s32 	%p29, %r3, 15;
	mov.pred 	%p84, 0;
	@%p29 bra 	$L__BB1_20;
	add.s32 	%r9, %r4, 1;
	setp.ge.s32 	%p30, %r9, %r13;
	or.pred  	%p32, %p7, %p30;
	@%p32 bra 	$L__BB1_19;
	mad.lo.s32 	%r36, %r12, %r9, %r2;
	mul.wide.s32 	%rd18, %r36, 4;
	add.s64 	%rd19, %rd1, %rd18;
	ld.global.f32 	%f12, [%rd19];
	add.s32 	%r39, %r19, %r20;
	st.shared.f32 	[%r39+1228], %f12;
	mov.pred 	%p84, -1;
	bra.uni 	$L__BB1_20;
$L__BB1_19:
	add.s32 	%r34, %r19, %r20;
	mov.b32 	%r35, 0;
	st.shared.u32 	[%r34+1228], %r35;
	mov.pred 	%p84, -1;
$L__BB1_20:
	setp.ne.s32 	%p45, %r5, 0;
	add.s32 	%r49, %r4, -1;
	mul.lo.s32 	%r50, %r12, %r49;
	cvt.s64.s32 	%rd22, %r50;
	cvt.s64.s32 	%rd2, %r2;
	add.s64 	%rd23, %rd2, %rd22;
	shl.b64 	%rd24, %rd23, 2;
	add.s64 	%rd3, %rd1, %rd24;
	@%p45 bra 	$L__BB1_24;
	setp.lt.s32 	%p46, %r2, 1;
	setp.gt.s32 	%p47, %r2, %r12;
	or.pred  	%p48, %p46, %p47;
	setp.eq.s32 	%p49, %r4, 0;
	setp.gt.s32 	%p50, %r4, %r13;
	or.pred  	%p51, %p49, %p50;
	or.pred  	%p53, %p48, %p51;
	mov.f32 	%f37, 0f00000000;
	@%p53 bra 	$L__BB1_23;
	ld.global.f32 	%f37, [%rd3+-4];
$L__BB1_23:
	st.shared.f32 	[_ZZ11blur_sharedILi16EEvPKfPfiiE4tile], %f37;
$L__BB1_24:
	setp.ne.s32 	%p54, %r3, 0;
	not.pred 	%p55, %p83;
	or.pred  	%p56, %p54, %p55;
	@%p56 bra 	$L__BB1_28;
	add.s32 	%r51, %r2, 1;
	setp.lt.s32 	%p57, %r2, -1;
	setp.ge.s32 	%p58, %r51, %r12;
	or.pred  	%p59, %p57, %p58;
	setp.eq.s32 	%p60, %r4, 0;
	setp.gt.s32 	%p61, %r4, %r13;
	or.pred  	%p62, %p60, %p61;
	or.pred  	%p64, %p59, %p62;
	mov.f32 	%f38, 0f00000000;
	@%p64 bra 	$L__BB1_27;
	ld.global.f32 	%f38, [%rd3+4];
$L__BB1_27:
	st.shared.f32 	[_ZZ11blur_sharedILi16EEvPKfPfiiE4tile+68], %f38;
$L__BB1_28:
	setp.ne.s32 	%p65, %r1, 0;
	not.pred 	%p66, %p84;
	or.pred  	%p67, %p65, %p66;
	@%p67 bra 	$L__BB1_32;
	add.s32 	%r10, %r4, 1;
	setp.lt.s32 	%p68, %r2, 1;
	setp.gt.s32 	%p69, %r2, %r12;
	or.pred  	%p70, %p68, %p69;
	setp.ge.s32 	%p71, %r10, %r13;
	mov.f32 	%f39, 0f00000000;
	or.pred  	%p72, %p70, %p71;
	@%p72 bra 	$L__BB1_31;
	mul.lo.s32 	%r53, %r12, %r10;
	cvt.s64.s32 	%rd25, %r53;
	cvt.u64.u32 	%rd26, %r2;
	add.s64 	%rd27, %rd26, %rd25;
	shl.b64 	%rd28, %rd27, 2;
	add.s64 	%rd29, %rd1, %rd28;
	ld.global.f32 	%f39, [%rd29+-4];
$L__BB1_31:
	st.shared.f32 	[_ZZ11blur_sharedILi16EEvPKfPfiiE4tile+1224], %f39;
$L__BB1_32:
	and.pred  	%p73, %p83, %p84;
	not.pred 	%p74, %p73;
	@%p74 bra 	$L__BB1_36;
	add.s32 	%r54, %r2, 1;
	add.s32 	%r11, %r4, 1;
	setp.lt.s32 	%p75, %r2, -1;
	setp.ge.s32 	%p76, %r54, %r12;
	setp.ge.s32 	%p77, %r11, %r13;
	or.pred  	%p78, %p76, %p77;
	mov.f32 	%f40, 0f00000000;
	or.pred  	%p79, %p78, %p75;
	@%p79 bra 	$L__BB1_35;
	mul.lo.s32 	%r56, %r12, %r11;
	cvt.s64.s32 	%rd30, %r56;
	add.s64 	%rd31, %rd30, %rd2;
	shl.b64 	%rd32, %rd31, 2;
	add.s64 	%rd33, %rd1, %rd32;
	ld.global.f32 	%f40, [%rd33+4];
$L__BB1_35:
	st.shared.f32 	[_ZZ11blur_sharedILi16EEvPKfPfiiE4tile+1292], %f40;
$L__BB1_36:
	bar.sync 	0;
	setp.ge.s32 	%p80, %r2, %r12;
	setp.ge.s32 	%p81, %r4, %r13;
	or.pred  	%p82, %p80, %p81;
	@%p82 bra 	$L__BB1_38;
	ld.shared.f32 	%f18, [%r8+-72];
	add.f32 	%f19, %f18, 0f00000000;
	ld.shared.f32 	%f20, [%r8+-68];
	add.f32 	%f21, %f19, %f20;
	ld.shared.f32 	%f22, [%r8+-64];
	add.f32 	%f23, %f21, %f22;
	ld.shared.f32 	%f24, [%r8];
	add.f32 	%f25, %f23, %f24;
	ld.shared.f32 	%f26, [%r8+4];
	add.f32 	%f27, %f25, %f26;
	ld.shared.f32 	%f28, [%r8+8];
	add.f32 	%f29, %f27, %f28;
	ld.shared.f32 	%f30, [%r8+72];
	add.f32 	%f31, %f29, %f30;
	ld.shared.f32 	%f32, [%r8+76];
	add.f32 	%f33, %f31, %f32;
	ld.shared.f32 	%f34, [%r8+80];
	add.f32 	%f35, %f33, %f34;
	div.rn.f32 	%f36, %f35, 0f41100000;
	mad.lo.s32 	%r58, %r12, %r4, %r2;
	cvta.to.global.u64 	%rd34, %rd4;
	mul.wide.s32 	%rd35, %r58, 4;
	add.s64 	%rd36, %rd34, %rd35;
	st.global.f32 	[%rd36], %f36;
$L__BB1_38:
	ret;

}


// ===== COMPILED SASS (sm_100) =====

	.target	sm_100

	.elftype	@"ET_EXEC"


//--------------------- .note.nv.tkinfo           --------------------------
	.section	.note.nv.tkinfo,"",@"SHT_NOTE"
	.sectionflags	@"SHF_NOTE_NV_TKINFO"
	.tkinfo
        /*0018*/ 	.word	0x00000002
        /*0030*/ 	.string	""
        /*0030*/ 	.string	"ptxas"
        /*0030*/ 	.string	"Cuda compilation tools, release 13.0, V13.0.88"
        /*0030*/ 	.string	"Build cuda_13.0.r13.0/compiler.36424714_0"
        /*0030*/ 	.string	"-arch sm_100 -m 64 "



//--------------------- .note.nv.cuinfo           --------------------------
	.section	.note.nv.cuinfo,"",@"SHT_NOTE"
	.sectionflags	@"SHF_NOTE_NV_CUINFO"
        /*0018*/ 	.short	0x0002
        /*001a*/ 	.short	0x0064
        /*001c*/ 	.short	0x0082
	.zero		2


//--------------------- .nv.info                  --------------------------
	.section	.nv.info,"",@"SHT_CUDA_INFO"
	.align	4


	//----- nvinfo : EIATTR_REGCOUNT
	.align		4
        /*0000*/ 	.byte	0x04, 0x2f
        /*0002*/ 	.short	(.L_1 - .L_0)
	.align		4
.L_0:
        /*0004*/ 	.word	index@(_Z11blur_globalPKfPfii)
        /*0008*/ 	.word	0x00000017


	//----- nvinfo : EIATTR_FRAME_SIZE
	.align		4
.L_1:
        /*000c*/ 	.byte	0x04, 0x11
        /*000e*/ 	.short	(.L_3 - .L_2)
	.align		4
.L_2:
        /*0010*/ 	.word	index@($__internal_1_$__cuda_sm3x_div_rn_noftz_f32_slowpath)
        /*0014*/ 	.word	0x00000000


	//----- nvinfo : EIATTR_FRAME_SIZE
	.align		4
.L_3:
        /*0018*/ 	.byte	0x04, 0x11
        /*001a*/ 	.short	(.L_5 - .L_4)
	.align		4
.L_4:
        /*001c*/ 	.word	index@(_Z11blur_globalPKfPfii)
        /*0020*/ 	.word	0x00000000


	//----- nvinfo : EIATTR_REGCOUNT
	.align		4
.L_5:
        /*0024*/ 	.byte	0x04, 0x2f
        /*0026*/ 	.short	(.L_7 - .L_6)
	.align		4
.L_6:
        /*0028*/ 	.word	index@(_Z11blur_sharedILi16EEvPKfPfii)
        /*002c*/ 	.word	0x00000016


	//----- nvinfo : EIATTR_FRAME_SIZE
	.align		4
.L_7:
        /*0030*/ 	.byte	0x04, 0x11
        /*0032*/ 	.short	(.L_9 - .L_8)
	.align		4
.L_8:
        /*0034*/ 	.word	index@($__internal_0_$__cuda_sm3x_div_rn_noftz_f32_slowpath)
        /*0038*/ 	.word	0x00000000


	//----- nvinfo : EIATTR_FRAME_SIZE
	.align		4
.L_9:
        /*003c*/ 	.byte	0x04, 0x11
        /*003e*/ 	.short	(.L_11 - .L_10)
	.align		4
.L_10:
        /*0040*/ 	.word	index@(_Z11blur_sharedILi16EEvPKfPfii)
        /*0044*/ 	.word	0x00000000


	//----- nvinfo : EIATTR_MIN_STACK_SIZE
	.align		4
.L_11:
        /*0048*/ 	.byte	0x04, 0x12
        /*004a*/ 	.short	(.L_13 - .L_12)
	.align		4
.L_12:
        /*004c*/ 	.word	index@(_Z11blur_sharedILi16EEvPKfPfii)
        /*0050*/ 	.word	0x00000000


	//----- nvinfo : EIATTR_MIN_STACK_SIZE
	.align		4
.L_13:
        /*0054*/ 	.byte	0x04, 0x12
        /*0056*/ 	.short	(.L_15 - .L_14)
	.align		4
.L_14:
        /*0058*/ 	.word	index@(_Z11blur_globalPKfPfii)
        /*005c*/ 	.word	0x00000000
.L_15:


//--------------------- .nv.compat                --------------------------
	.section	.nv.compat,"",@"SHT_CUDA_COMPAT_INFO"
	.align	4
        /*0000*/ 	.byte	0x02, 0x09, 0x00, 0x00, 0x02, 0x02, 0x01, 0x00, 0x02, 0x05, 0x05, 0x00, 0x03, 0x07, 0x01, 0x01
        /*0010*/ 	.byte	0x02, 0x03, 0x00, 0x00, 0x02, 0x06, 0x01, 0x00, 0x04, 0x0b, 0x08, 0x00, 0x01, 0x00, 0x00, 0x00
        /*0020*/ 	.byte	0x00, 0x00, 0x00, 0x00


//--------------------- .nv.info._Z11blur_sharedILi16EEvPKfPfii --------------------------
	.section	.nv.info._Z11blur_sharedILi16EEvPKfPfii,"",@"SHT_CUDA_INFO"
	.sectionflags	@""
	.align	4


	//----- nvinfo : EIATTR_CUDA_API_VERSION
	.align		4
        /*0000*/ 	.byte	0x04, 0x37
        /*0002*/ 	.short	(.L_17 - .L_16)
.L_16:
        /*0004*/ 	.word	0x00000082


	//----- nvinfo : EIATTR_KPARAM_INFO
	.align		4
.L_17:
        /*0008*/ 	.byte	0x04, 0x17
        /*000a*/ 	.short	(.L_19 - .L_18)
.L_18:
        /*000c*/ 	.word	0x00000000
        /*0010*/ 	.short	0x0003
        /*0012*/ 	.short	0x0014
        /*0014*/ 	.byte	0x00, 0xf0, 0x11, 0x00


	//----- nvinfo : EIATTR_KPARAM_INFO
	.align		4
.L_19:
        /*0018*/ 	.byte	0x04, 0x17
        /*001a*/ 	.short	(.L_21 - .L_20)
.L_20:
        /*001c*/ 	.word	0x00000000
        /*0020*/ 	.short	0x0002
        /*0022*/ 	.short	0x0010
        /*0024*/ 	.byte	0x00, 0xf0, 0x11, 0x00


	//----- nvinfo : EIATTR_KPARAM_INFO
	.align		4
.L_21:
        /*0028*/ 	.byte	0x04, 0x17
        /*002a*/ 	.short	(.L_23 - .L_22)
.L_22:
        /*002c*/ 	.word	0x00000000
        /*0030*/ 	.short	0x0001
        /*0032*/ 	.short	0x0008
        /*0034*/ 	.byte	0x00, 0xf5, 0x21, 0x00


	//----- nvinfo : EIATTR_KPARAM_INFO
	.align		4
.L_23:
        /*0038*/ 	.byte	0x04, 0x17
        /*003a*/ 	.short	(.L_25 - .L_24)
.L_24:
        /*003c*/ 	.word	0x00000000
        /*0040*/ 	.short	0x0000
        /*0042*/ 	.short	0x0000
        /*0044*/ 	.byte	0x00, 0xf5, 0x21, 0x00


	//----- nvinfo : EIATTR_SPARSE_MMA_MASK
	.align		4
.L_25:
        /*0048*/ 	.byte	0x03, 0x50
        /*004a*/ 	.short	0x0000


	//----- nvinfo : EIATTR_MAXREG_COUNT
	.align		4
        /*004c*/ 	.byte	0x03, 0x1b
        /*004e*/ 	.short	0x00ff


	//----- nvinfo : EIATTR_NUM_BARRIERS
	.align		4
        /*0050*/ 	.byte	0x02, 0x4c
        /*0052*/ 	.byte	0x01
	.zero		1


	//----- nvinfo : EIATTR_MERCURY_ISA_VERSION
	.align		4
        /*0054*/ 	.byte	0x03, 0x5f
        /*0056*/ 	.short	0x0101


	//----- nvinfo : EIATTR_VRC_CTA_INIT_COUNT
	.align		4
        /*0058*/ 	.byte	0x02, 0x4a
	.zero		1
	.zero		1


	//----- nvinfo : EIATTR_EXIT_INSTR_OFFSETS
	.align		4
        /*005c*/ 	.byte	0x04, 0x1c
        /*005e*/ 	.short	(.L_27 - .L_26)


	//   ....[0]....
.L_26:
        /*0060*/ 	.word	0x00000c20


	//   ....[1]....
        /*0064*/ 	.word	0x00000e80


	//----- nvinfo : EIATTR_CRS_STACK_SIZE
	.align		4
.L_27:
        /*0068*/ 	.byte	0x04, 0x1e
        /*006a*/ 	.short	(.L_29 - .L_28)
.L_28:
        /*006c*/ 	.word	0x00000000


	//----- nvinfo : EIATTR_CBANK_PARAM_SIZE
	.align		4
.L_29:
        /*0070*/ 	.byte	0x03, 0x19
        /*0072*/ 	.short	0x0018


	//----- nvinfo : EIATTR_PARAM_CBANK
	.align		4
        /*0074*/ 	.byte	0x04, 0x0a
        /*0076*/ 	.short	(.L_31 - .L_30)
	.align		4
.L_30:
        /*0078*/ 	.word	index@(.nv.constant0._Z11blur_sharedILi16EEvPKfPfii)
        /*007c*/ 	.short	0x0380
        /*007e*/ 	.short	0x0018


	//----- nvinfo : EIATTR_SW_WAR
	.align		4
.L_31:
        /*0080*/ 	.byte	0x04, 0x36
        /*0082*/ 	.short	(.L_33 - .L_32)
.L_32:
        /*0084*/ 	.word	0x00000008
.L_33:


//--------------------- .nv.info._Z11blur_globalPKfPfii --------------------------
	.section	.nv.info._Z11blur_globalPKfPfii,"",@"SHT_CUDA_INFO"
	.sectionflags	@""
	.align	4


	//----- nvinfo : EIATTR_CUDA_API_VERSION
	.align		4
        /*0000*/ 	.byte	0x04, 0x37
        /*0002*/ 	.short	(.L_35 - .L_34)
.L_34:
        /*0004*/ 	.word	0x00000082


	//----- nvinfo : EIATTR_KPARAM_INFO
	.align		4
.L_35:
        /*0008*/ 	.byte	0x04, 0x17
        /*000a*/ 	.short	(.L_37 - .L_36)
.L_36:
        /*000c*/ 	.word	0x00000000
        /*0010*/ 	.short	0x0003
        /*0012*/ 	.short	0x0014
        /*0014*/ 	.byte	0x00, 0xf0, 0x11, 0x00


	//----- nvinfo : EIATTR_KPARAM_INFO
	.align		4
.L_37:
        /*0018*/ 	.byte	0x04, 0x17
        /*001a*/ 	.short	(.L_39 - .L_38)
.L_38:
        /*001c*/ 	.word	0x00000000
        /*0020*/ 	.short	0x0002
        /*0022*/ 	.short	0x0010
        /*0024*/ 	.byte	0x00, 0xf0, 0x11, 0x00


	//----- nvinfo : EIATTR_KPARAM_INFO
	.align		4
.L_39:
        /*0028*/ 	.byte	0x04, 0x17
        /*002a*/ 	.short	(.L_41 - .L_40)
.L_40:
        /*002c*/ 	.word	0x00000000
        /*0030*/ 	.short	0x0001
        /*0032*/ 	.short	0x0008
        /*0034*/ 	.byte	0x00, 0xf5, 0x21, 0x00


	//----- nvinfo : EIATTR_KPARAM_INFO
	.align		4
.L_41:
        /*0038*/ 	.byte	0x04, 0x17
        /*003a*/ 	.short	(.L_43 - .L_42)
.L_42:
        /*003c*/ 	.word	0x00000000
        /*0040*/ 	.short	0x0000
        /*0042*/ 	.short	0x0000
        /*0044*/ 	.byte	0x00, 0xf5, 0x21, 0x00


	//----- nvinfo : EIATTR_SPARSE_MMA_MASK
	.align		4
.L_43:
        /*0048*/ 	.byte	0x03, 0x50
        /*004a*/ 	.short	0x0000


	//----- nvinfo : EIATTR_MAXREG_COUNT
	.align		4
        /*004c*/ 	.byte	0x03, 0x1b
        /*004e*/ 	.short	0x00ff


	//----- nvinfo : EIATTR_MERCURY_ISA_VERSION
	.align		4
        /*0050*/ 	.byte	0x03, 0x5f
        /*0052*/ 	.short	0x0101


	//----- nvinfo : EIATTR_VRC_CTA_INIT_COUNT
	.align		4
        /*0054*/ 	.byte	0x02, 0x4a
	.zero		1
	.zero		1


	//----- nvinfo : EIATTR_EXIT_INSTR_OFFSETS
	.align		4
        /*0058*/ 	.byte	0x04, 0x1c
        /*005a*/ 	.short	(.L_45 - .L_44)


	//   ....[0]....
.L_44:
        /*005c*/ 	.word	0x000000c0


	//   ....[1]....
        /*0060*/ 	.word	0x00000670


	//----- nvinfo : EIATTR_CRS_STACK_SIZE
	.align		4
.L_45:
        /*0064*/ 	.byte	0x04, 0x1e
        /*0066*/ 	.short	(.L_47 - .L_46)
.L_46:
        /*0068*/ 	.word	0x00000000


	//----- nvinfo : EIATTR_CBANK_PARAM_SIZE
	.align		4
.L_47:
        /*006c*/ 	.byte	0x03, 0x19
        /*006e*/ 	.short	0x0018


	//----- nvinfo : EIATTR_PARAM_CBANK
	.align		4
        /*0070*/ 	.byte	0x04, 0x0a
        /*0072*/ 	.short	(.L_49 - .L_48)
	.align		4
.L_48:
        /*0074*/ 	.word	index@(.nv.constant0._Z11blur_globalPKfPfii)
        /*0078*/ 	.short	0x0380
        /*007a*/ 	.short	0x0018


	//----- nvinfo : EIATTR_SW_WAR
	.align		4
.L_49:
        /*007c*/ 	.byte	0x04, 0x36
        /*007e*/ 	.short	(.L_51 - .L_50)
.L_50:
        /*0080*/ 	.word	0x00000008
.L_51:


//--------------------- .nv.callgraph             --------------------------
	.section	.nv.callgraph,"",@"SHT_CUDA_CALLGRAPH"
	.align	4
	.sectionentsize	8
	.align		4
        /*0000*/ 	.word	0x00000000
	.align		4
        /*0004*/ 	.word	0xffffffff
	.align		4
        /*0008*/ 	.word	0x00000000
	.align		4
        /*000c*/ 	.word	0xfffffffe
	.align		4
        /*0010*/ 	.word	0x00000000
	.align		4
        /*0014*/ 	.word	0xfffffffd
	.align		4
        /*0018*/ 	.word	0x00000000
	.align		4
        /*001c*/ 	.word	0xfffffffc


//--------------------- .text._Z11blur_sharedILi16EEvPKfPfii --------------------------
	.section	.text._Z11blur_sharedILi16EEvPKfPfii,"ax",@progbits
	.align	128
        .global         _Z11blur_sharedILi16EEvPKfPfii
        .type           _Z11blur_sharedILi16EEvPKfPfii,@function
        .size           _Z11blur_sharedILi16EEvPKfPfii,(.L_x_58 - _Z11blur_sharedILi16EEvPKfPfii)
        .other          _Z11blur_sharedILi16EEvPKfPfii,@"STO_CUDA_ENTRY STV_DEFAULT"
_Z11blur_sharedILi16EEvPKfPfii:
.text._Z11blur_sharedILi16EEvPKfPfii:
[----:B------:R-:W-:Y:S01]  /*0000*/  LDC R1, c[0x0][0x37c] ;  /* 0x0000df00ff017b82 */ /* 0x000fe20000000800 */
[----:B------:R-:W0:Y:S01]  /*0010*/  S2R R7, SR_TID.X ;  /* 0x0000000000077919 */ /* 0x000e220000002100 */
[----:B------:R-:W-:Y:S01]  /*0020*/  MOV R0, 0x400 ;  /* 0x0000040000007802 */ /* 0x000fe20000000f00 */
[----:B------:R-:W1:Y:S01]  /*0030*/  LDCU.64 UR6, c[0x0][0x358] ;  /* 0x00006b00ff0677ac */ /* 0x000e620008000a00 */
[----:B------:R-:W-:Y:S01]  /*0040*/  BSSY.RECONVERGENT B0, `(.L_x_0) ;  /* 0x00000b9000007945 */ /* 0x000fe20003800200 */
[----:B------:R-:W0:Y:S01]  /*0050*/  S2R R8, SR_TID.Y ;  /* 0x0000000000087919 */ /* 0x000e220000002200 */
[----:B------:R-:W2:Y:S01]  /*0060*/  S2R R3, SR_CgaCtaId ;  /* 0x0000000000037919 */ /* 0x000ea20000008800 */
[----:B------:R-:W3:Y:S01]  /*0070*/  S2R R2, SR_CTAID.X ;  /* 0x0000000000027919 */ /* 0x000ee20000002500 */
[----:B------:R-:W4:Y:S01]  /*0080*/  S2R R9, SR_CTAID.Y ;  /* 0x0000000000097919 */ /* 0x000f220000002600 */
[----:B0-----:R-:W-:Y:S02]  /*0090*/  LOP3.LUT P0, RZ, R7, 0x3f0, R8, 0xc8, !PT ;  /* 0x000003f007ff7812 */ /* 0x001fe4000780c808 */
[----:B--2---:R-:W-:Y:S01]  /*00a0*/  LEA R0, R3, R0, 0x18 ;  /* 0x0000000003007211 */ /* 0x004fe200078ec0ff */
[----:B---3--:R-:W-:-:S04]  /*00b0*/  IMAD R5, R2, 0x10, R7 ;  /* 0x0000001002057824 */ /* 0x008fc800078e0207 */
[----:B------:R-:W-:Y:S02]  /*00c0*/  IMAD R10, R8, 0x48, R0 ;  /* 0x00000048080a7824 */ /* 0x000fe400078e0200 */
[----:B----4-:R-:W-:Y:S02]  /*00d0*/  IMAD R4, R9, 0x10, R8 ;  /* 0x0000001009047824 */ /* 0x010fe400078e0208 */
[----:B------:R-:W-:Y:S02]  /*00e0*/  IMAD R6, R7, 0x4, R10 ;  /* 0x0000000407067824 */ /* 0x000fe400078e020a */
[----:B-1----:R-:W-:Y:S05]  /*00f0*/  @P0 BRA `(.L_x_1) ;  /* 0x0000000800b40947 */ /* 0x002fea0003800000 */
[----:B------:R-:W0:Y:S01]  /*0100*/  LDC.64 R2, c[0x0][0x390] ;  /* 0x0000e400ff027b82 */ /* 0x000e220000000a00 */
[----:B------:R-:W-:Y:S01]  /*0110*/  BSSY.RECONVERGENT B1, `(.L_x_2) ;  /* 0x000000d000017945 */ /* 0x000fe20003800200 */
[----:B------:R-:W-:Y:S02]  /*0120*/  LOP3.LUT R14, R7, R8, RZ, 0xfc, !PT ;  /* 0x00000008070e7212 */ /* 0x000fe400078efcff */
[----:B0-----:R-:W-:-:S04]  /*0130*/  ISETP.GE.AND P2, PT, R5, R2, PT ;  /* 0x000000020500720c */ /* 0x001fc80003f46270 */
[----:B------:R-:W-:-:S04]  /*0140*/  ISETP.GT.AND P2, PT, R5, -0x1, !P2 ;  /* 0xffffffff0500780c */ /* 0x000fc80005744270 */
[----:B------:R-:W-:-:S13]  /*0150*/  ISETP.GE.OR P0, PT, R4, R3, !P2 ;  /* 0x000000030400720c */ /* 0x000fda0005706670 */
[----:B------:R-:W-:Y:S05]  /*0160*/  @P0 BRA `(.L_x_3) ;  /* 0x0000000000180947 */ /* 0x000fea0003800000 */
[----:B------:R-:W0:Y:S01]  /*0170*/  LDC.64 R12, c[0x0][0x380] ;  /* 0x0000e000ff0c7b82 */ /* 0x000e220000000a00 */
[----:B------:R-:W-:-:S04]  /*0180*/  IMAD R9, R4, R2, R5 ;  /* 0x0000000204097224 */ /* 0x000fc800078e0205 */
[----:B0-----:R-:W-:-:S06]  /*0190*/  IMAD.WIDE R12, R9, 0x4, R12 ;  /* 0x00000004090c7825 */ /* 0x001fcc00078e020c */
[----:B------:R-:W2:Y:S04]  /*01a0*/  LDG.E R13, desc[UR6][R12.64] ;  /* 0x000000060c0d7981 */ /* 0x000ea8000c1e1900 */
[----:B--2---:R0:W-:Y:S01]  /*01b0*/  STS [R6+0x4c], R13 ;  /* 0x00004c0d06007388 */ /* 0x0041e20000000800 */
[----:B------:R-:W-:Y:S05]  /*01c0*/  BRA `(.L_x_4) ;  /* 0x0000000000047947 */ /* 0x000fea0003800000 */
.L_x_3:
[----:B------:R1:W-:Y:S02]  /*01d0*/  STS [R6+0x4c], RZ ;  /* 0x00004cff06007388 */ /* 0x0003e40000000800 */
.L_x_4:
[----:B------:R-:W-:Y:S05]  /*01e0*/  BSYNC.RECONVERGENT B1 ;  /* 0x0000000000017941 */ /* 0x000fea0003800200 */
.L_x_2:
[----:B------:R-:W-:Y:S01]  /*01f0*/  ISETP.NE.AND P0, PT, R7, RZ, PT ;  /* 0x000000ff0700720c */ /* 0x000fe20003f05270 */
[----:B------:R-:W-:-:S12]  /*0200*/  BSSY.RECONVERGENT B1, `(.L_x_5) ;  /* 0x0000028000017945 */ /* 0x000fd80003800200 */
[----:B------:R-:W-:Y:S05]  /*0210*/  @P0 BRA `(.L_x_6) ;  /* 0x0000000000440947 */ /* 0x000fea0003800000 */
[----:B------:R-:W-:-:S04]  /*0220*/  ISETP.GT.AND P0, PT, R5, R2, PT ;  /* 0x000000020500720c */ /* 0x000fc80003f04270 */
[----:B------:R-:W-:-:S04]  /*0230*/  ISETP.LT.OR P0, PT, R5, 0x1, P0 ;  /* 0x000000010500780c */ /* 0x000fc80000701670 */
[----:B------:R-:W-:-:S13]  /*0240*/  ISETP.GE.OR P0, PT, R4, R3, P0 ;  /* 0x000000030400720c */ /* 0x000fda0000706670 */
[----:B------:R-:W-:Y:S05]  /*0250*/  @P0 BRA `(.L_x_7) ;  /* 0x0000000000280947 */ /* 0x000fea0003800000 */
[----:B------:R-:W2:Y:S01]  /*0260*/  LDCU.64 UR4, c[0x0][0x380] ;  /* 0x00007000ff0477ac */ /* 0x000ea20008000a00 */
[----:B------:R-:W-:-:S05]  /*0270*/  IMAD R12, R4, R2, RZ ;  /* 0x00000002040c7224 */ /* 0x000fca00078e02ff */
[----:B------:R-:W-:-:S04]  /*0280*/  IADD3 R9, P0, PT, R5, R12, RZ ;  /* 0x0000000c05097210 */ /* 0x000fc80007f1e0ff */
[----:B------:R-:W-:Y:S02]  /*0290*/  LEA.HI.X.SX32 R16, R12, RZ, 0x1, P0 ;  /* 0x000000ff0c107211 */ /* 0x000fe400000f0eff */
[----:B--2---:R-:W-:-:S04]  /*02a0*/  LEA R12, P0, R9, UR4, 0x2 ;  /* 0x00000004090c7c11 */ /* 0x004fc8000f8010ff */
[----:B0-----:R-:W-:-:S06]  /*02b0*/  LEA.HI.X R13, R9, UR5, R16, 0x2, P0 ;  /* 0x00000005090d7c11 */ /* 0x001fcc00080f1410 */
[----:B------:R-:W2:Y:S01]  /*02c0*/  LDG.E R13, desc[UR6][R12.64+-0x4] ;  /* 0xfffffc060c0d7981 */ /* 0x000ea2000c1e1900 */
[----:B------:R-:W-:-:S03]  /*02d0*/  PLOP3.LUT P0, PT, PT, PT, PT, 0x8, 0x80 ;  /* 0x000000000080781c */ /* 0x000fc60003f0e170 */
[----:B--2---:R0:W-:Y:S01]  /*02e0*/  STS [R10+0x48], R13 ;  /* 0x0000480d0a007388 */ /* 0x0041e20000000800 */
[----:B------:R-:W-:Y:S09]  /*02f0*/  BRA `(.L_x_8) ;  /* 0x0000000000607947 */ /* 0x000ff20003800000 */
.L_x_7:
[----:B------:R4:W-:Y:S01]  /*0300*/  STS [R10+0x48], RZ ;  /* 0x000048ff0a007388 */ /* 0x0009e20000000800 */
[----:B------:R-:W-:Y:S01]  /*0310*/  PLOP3.LUT P0, PT, PT, PT, PT, 0x8, 0x80 ;  /* 0x000000000080781c */ /* 0x000fe20003f0e170 */
[----:B------:R-:W-:-:S12]  /*0320*/  BRA `(.L_x_8) ;  /* 0x0000000000547947 */ /* 0x000fd80003800000 */
.L_x_6:
[----:B------:R-:W-:Y:S02]  /*0330*/  ISETP.NE.AND P1, PT, R7, 0xf, PT ;  /* 0x0000000f0700780c */ /* 0x000fe40003f25270 */
[----:B------:R-:W-:-:S11]  /*0340*/  PLOP3.LUT P0, PT, PT, PT, PT, 0x8, 0x80 ;  /* 0x000000000080781c */ /* 0x000fd60003f0e170 */
[----:B------:R-:W-:Y:S05]  /*0350*/  @P1 BRA `(.L_x_8) ;  /* 0x0000000000481947 */ /* 0x000fea0003800000 */
[----:B------:R-:W-:Y:S01]  /*0360*/  VIADD R9, R5, 0x1 ;  /* 0x0000000105097836 */ /* 0x000fe20000000000 */
[----:B------:R-:W-:-:S04]  /*0370*/  ISETP.GE.AND P0, PT, R4, R3, PT ;  /* 0x000000030400720c */ /* 0x000fc80003f06270 */
[----:B------:R-:W-:-:S04]  /*0380*/  ISETP.GE.OR P0, PT, R9, R2, P0 ;  /* 0x000000020900720c */ /* 0x000fc80000706670 */
[----:B------:R-:W-:-:S13]  /*0390*/  ISETP.LT.OR P0, PT, R5, -0x1, P0 ;  /* 0xffffffff0500780c */ /* 0x000fda0000701670 */
[----:B------:R-:W-:Y:S05]  /*03a0*/  @P0 BRA `(.L_x_9) ;  /* 0x00000000002c0947 */ /* 0x000fea0003800000 */
[----:B------:R-:W2:Y:S01]  /*03b0*/  LDCU.64 UR4, c[0x0][0x380] ;  /* 0x00007000ff0477ac */ /* 0x000ea20008000a00 */
[----:B------:R-:W-:Y:S01]  /*03c0*/  IMAD R12, R4, R2, RZ ;  /* 0x00000002040c7224 */ /* 0x000fe200078e02ff */
[----:B------:R-:W-:-:S04]  /*03d0*/  SHF.R.S32.HI R9, RZ, 0x1f, R5 ;  /* 0x0000001fff097819 */ /* 0x000fc80000011405 */
[----:B------:R-:W-:-:S04]  /*03e0*/  IADD3 R16, P0, PT, R5, R12, RZ ;  /* 0x0000000c05107210 */ /* 0x000fc80007f1e0ff */
[----:B------:R-:W-:Y:S02]  /*03f0*/  LEA.HI.X.SX32 R9, R12, R9, 0x1, P0 ;  /* 0x000000090c097211 */ /* 0x000fe400000f0eff */
[----:B--2---:R-:W-:-:S04]  /*0400*/  LEA R12, P0, R16, UR4, 0x2 ;  /* 0x00000004100c7c11 */ /* 0x004fc8000f8010ff */
[----:B0-----:R-:W-:-:S06]  /*0410*/  LEA.HI.X R13, R16, UR5, R9, 0x2, P0 ;  /* 0x00000005100d7c11 */ /* 0x001fcc00080f1409 */
[----:B------:R-:W2:Y:S01]  /*0420*/  LDG.E R13, desc[UR6][R12.64+0x4] ;  /* 0x000004060c0d7981 */ /* 0x000ea2000c1e1900 */
[----:B------:R-:W-:-:S03]  /*0430*/  PLOP3.LUT P0, PT, PT, PT, PT, 0x80, 0x8 ;  /* 0x000000000008781c */ /* 0x000fc60003f0f070 */
[----:B--2---:R2:W-:Y:S01]  /*0440*/  STS [R10+0x8c], R13 ;  /* 0x00008c0d0a007388 */ /* 0x0045e20000000800 */
[----:B------:R-:W-:Y:S09]  /*0450*/  BRA `(.L_x_8) ;  /* 0x0000000000087947 */ /* 0x000ff20003800000 */
.L_x_9:
[----:B------:R3:W-:Y:S01]  /*0460*/  STS [R10+0x8c], RZ ;  /* 0x00008cff0a007388 */ /* 0x0007e20000000800 */
[----:B------:R-:W-:-:S13]  /*0470*/  PLOP3.LUT P0, PT, PT, PT, PT, 0x80, 0x8 ;  /* 0x000000000008781c */ /* 0x000fda0003f0f070 */
.L_x_8:
[----:B------:R-:W-:Y:S05]  /*0480*/  BSYNC.RECONVERGENT B1 ;  /* 0x0000000000017941 */ /* 0x000fea0003800200 */
.L_x_5:
[----:B------:R-:W-:Y:S01]  /*0490*/  ISETP.NE.AND P1, PT, R8, RZ, PT ;  /* 0x000000ff0800720c */ /* 0x000fe20003f25270 */
[----:B------:R-:W-:-:S12]  /*04a0*/  BSSY.RECONVERGENT B1, `(.L_x_10) ;  /* 0x0000026000017945 */ /* 0x000fd80003800200 */
[----:B------:R-:W-:Y:S05]  /*04b0*/  @P1 BRA `(.L_x_11) ;  /* 0x00000000004c1947 */ /* 0x000fea0003800000 */
[C---:B------:R-:W-:Y:S02]  /*04c0*/  ISETP.GE.AND P1, PT, R5.reuse, R2, PT ;  /* 0x000000020500720c */ /* 0x040fe40003f26270 */
[C---:B------:R-:W-:Y:S02]  /*04d0*/  ISETP.GT.AND P2, PT, R4.reuse, R3, PT ;  /* 0x000000030400720c */ /* 0x040fe40003f44270 */
[----:B------:R-:W-:Y:S02]  /*04e0*/  ISETP.LT.OR P1, PT, R5, RZ, P1 ;  /* 0x000000ff0500720c */ /* 0x000fe40000f21670 */
[----:B------:R-:W-:-:S04]  /*04f0*/  ISETP.EQ.OR P2, PT, R4, RZ, P2 ;  /* 0x000000ff0400720c */ /* 0x000fc80001742670 */
[----:B------:R-:W-:-:S13]  /*0500*/  PLOP3.LUT P1, PT, P1, P2, PT, 0xf8, 0x8f ;  /* 0x00000000008f781c */ /* 0x000fda0000f25f70 */
[----:B------:R-:W-:Y:S05]  /*0510*/  @P1 BRA `(.L_x_12) ;  /* 0x0000000000241947 */ /* 0x000fea0003800000 */
[----:B0-234-:R-:W0:Y:S01]  /*0520*/  LDC.64 R10, c[0x0][0x380] ;  /* 0x0000e000ff0a7b82 */ /* 0x01de220000000a00 */
[----:B------:R-:W-:-:S04]  /*0530*/  VIADD R9, R4, 0xffffffff ;  /* 0xffffffff04097836 */ /* 0x000fc80000000000 */
[----:B------:R-:W-:-:S04]  /*0540*/  IMAD R9, R9, R2, R5 ;  /* 0x0000000209097224 */ /* 0x000fc800078e0205 */
[----:B0-----:R-:W-:-:S06]  /*0550*/  IMAD.WIDE R10, R9, 0x4, R10 ;  /* 0x00000004090a7825 */ /* 0x001fcc00078e020a */
[----:B------:R-:W2:Y:S01]  /*0560*/  LDG.E R10, desc[UR6][R10.64] ;  /* 0x000000060a0a7981 */ /* 0x000ea2000c1e1900 */
[----:B------:R-:W-:Y:S01]  /*0570*/  IMAD R9, R7, 0x4, R0 ;  /* 0x0000000407097824 */ /* 0x000fe200078e0200 */
[----:B------:R-:W-:-:S04]  /*0580*/  PLOP3.LUT P1, PT, PT, PT, PT, 0x8, 0x80 ;  /* 0x000000000080781c */ /* 0x000fc80003f2e170 */
[----:B--2---:R0:W-:Y:S01]  /*0590*/  STS [R9+0x4], R10 ;  /* 0x0000040a09007388 */ /* 0x0041e20000000800 */
[----:B------:R-:W-:Y:S08]  /*05a0*/  BRA `(.L_x_13) ;  /* 0x0000000000547947 */ /* 0x000ff00003800000 */
.L_x_12:
[----:B------:R-:W-:Y:S01]  /*05b0*/  IMAD R9, R7, 0x4, R0 ;  /* 0x0000000407097824 */ /* 0x000fe200078e0200 */
[----:B------:R-:W-:-:S04]  /*05c0*/  PLOP3.LUT P1, PT, PT, PT, PT, 0x8, 0x80 ;  /* 0x000000000080781c */ /* 0x000fc80003f2e170 */
[----:B------:R0:W-:Y:S01]  /*05d0*/  STS [R9+0x4], RZ ;  /* 0x000004ff09007388 */ /* 0x0001e20000000800 */
[----:B------:R-:W-:Y:S08]  /*05e0*/  BRA `(.L_x_13) ;  /* 0x0000000000447947 */ /* 0x000ff00003800000 */
.L_x_11:
[----:B------:R-:W-:Y:S02]  /*05f0*/  ISETP.NE.AND P3, PT, R8, 0xf, PT ;  /* 0x0000000f0800780c */ /* 0x000fe40003f65270 */
[----:B------:R-:W-:-:S11]  /*0600*/  PLOP3.LUT P1, PT, PT, PT, PT, 0x8, 0x80 ;  /* 0x000000000080781c */ /* 0x000fd60003f2e170 */
[----:B------:R-:W-:Y:S05]  /*0610*/  @P3 BRA `(.L_x_13) ;  /* 0x0000000000383947 */ /* 0x000fea0003800000 */
[----:B------:R-:W-:-:S05]  /*0620*/  VIADD R12, R4, 0x1 ;  /* 0x00000001040c7836 */ /* 0x000fca0000000000 */
[----:B------:R-:W-:-:S13]  /*0630*/  ISETP.GE.OR P2, PT, R12, R3, !P2 ;  /* 0x000000030c00720c */ /* 0x000fda0005746670 */
[----:B------:R-:W-:Y:S05]  /*0640*/  @P2 BRA `(.L_x_14) ;  /* 0x0000000000202947 */ /* 0x000fea0003800000 */
[----:B0-234-:R-:W0:Y:S01]  /*0650*/  LDC.64 R10, c[0x0][0x380] ;  /* 0x0000e000ff0a7b82 */ /* 0x01de220000000a00 */
[----:B------:R-:W-:-:S04]  /*0660*/  IMAD R9, R12, R2, R5 ;  /* 0x000000020c097224 */ /* 0x000fc800078e0205 */
[----:B0-----:R-:W-:-:S06]  /*0670*/  IMAD.WIDE R10, R9, 0x4, R10 ;  /* 0x00000004090a7825 */ /* 0x001fcc00078e020a */
[----:B------:R-:W2:Y:S01]  /*0680*/  LDG.E R10, desc[UR6][R10.64] ;  /* 0x000000060a0a7981 */ /* 0x000ea2000c1e1900 */
[----:B------:R-:W-:Y:S01]  /*0690*/  IMAD R9, R7, 0x4, R0 ;  /* 0x0000000407097824 */ /* 0x000fe200078e0200 */
[----:B------:R-:W-:-:S04]  /*06a0*/  PLOP3.LUT P1, PT, PT, PT, PT, 0x80, 0x8 ;  /* 0x000000000008781c */ /* 0x000fc80003f2f070 */
[----:B--2---:R0:W-:Y:S01]  /*06b0*/  STS [R9+0x4cc], R10 ;  /* 0x0004cc0a09007388 */ /* 0x0041e20000000800 */
[----:B------:R-:W-:Y:S08]  /*06c0*/  BRA `(.L_x_13) ;  /* 0x00000000000c7947 */ /* 0x000ff00003800000 */
.L_x_14:
[----:B------:R-:W-:Y:S01]  /*06d0*/  IMAD R9, R7, 0x4, R0 ;  /* 0x0000000407097824 */ /* 0x000fe200078e0200 */
[----:B------:R-:W-:-:S04]  /*06e0*/  PLOP3.LUT P1, PT, PT, PT, PT, 0x80, 0x8 ;  /* 0x000000000008781c */ /* 0x000fc80003f2f070 */
[----:B------:R0:W-:Y:S09]  /*06f0*/  STS [R9+0x4cc], RZ ;  /* 0x0004ccff09007388 */ /* 0x0001f20000000800 */
.L_x_13:
[----:B------:R-:W-:Y:S05]  /*0700*/  BSYNC.RECONVERGENT B1 ;  /* 0x0000000000017941 */ /* 0x000fea0003800200 */
.L_x_10:
[----:B0-----:R-:W-:Y:S01]  /*0710*/  VIADD R9, R4, 0xffffffff ;  /* 0xffffffff04097836 */ /* 0x001fe20000000000 */
[----:B--234-:R-:W0:Y:S01]  /*0720*/  LDC.64 R10, c[0x0][0x380] ;  /* 0x0000e000ff0a7b82 */ /* 0x01ce220000000a00 */
[----:B------:R-:W-:Y:S02]  /*0730*/  BSSY.RECONVERGENT B1, `(.L_x_15) ;  /* 0x0000014000017945 */ /* 0x000fe40003800200 */
[----:B------:R-:W-:Y:S01]  /*0740*/  IMAD R12, R9, R2, RZ ;  /* 0x00000002090c7224 */ /* 0x000fe200078e02ff */
[----:B------:R-:W-:-:S04]  /*0750*/  SHF.R.S32.HI R9, RZ, 0x1f, R5 ;  /* 0x0000001fff097819 */ /* 0x000fc80000011405 */
[----:B------:R-:W-:-:S04]  /*0760*/  IADD3 R13, P2, PT, R5, R12, RZ ;  /* 0x0000000c050d7210 */ /* 0x000fc80007f5e0ff */
[----:B------:R-:W-:Y:S02]  /*0770*/  LEA.HI.X.SX32 R16, R12, R9, 0x1, P2 ;  /* 0x000000090c107211 */ /* 0x000fe400010f0eff */
[----:B------:R-:W-:Y:S02]  /*0780*/  ISETP.NE.AND P2, PT, R14, RZ, PT ;  /* 0x000000ff0e00720c */ /* 0x000fe40003f45270 */
[----:B0-----:R-:W-:-:S04]  /*0790*/  LEA R12, P3, R13, R10, 0x2 ;  /* 0x0000000a0d0c7211 */ /* 0x001fc800078610ff */
[----:B------:R-:W-:-:S07]  /*07a0*/  LEA.HI.X R13, R13, R11, R16, 0x2, P3 ;  /* 0x0000000b0d0d7211 */ /* 0x000fce00018f1410 */
[----:B------:R-:W-:Y:S05]  /*07b0*/  @P2 BRA `(.L_x_16) ;  /* 0x00000000002c2947 */ /* 0x000fea0003800000 */
[C---:B------:R-:W-:Y:S01]  /*07c0*/  ISETP.GT.AND P3, PT, R5.reuse, R2, PT ;  /* 0x000000020500720c */ /* 0x040fe20003f64270 */
[----:B------:R-:W-:Y:S01]  /*07d0*/  BSSY.RECONVERGENT B2, `(.L_x_17) ;  /* 0x0000008000027945 */ /* 0x000fe20003800200 */
[C---:B------:R-:W-:Y:S01]  /*07e0*/  ISETP.GT.AND P2, PT, R4.reuse, R3, PT ;  /* 0x000000030400720c */ /* 0x040fe20003f44270 */
[----:B------:R-:W-:Y:S01]  /*07f0*/  IMAD.MOV.U32 R15, RZ, RZ, RZ ;  /* 0x000000ffff0f7224 */ /* 0x000fe200078e00ff */
[----:B------:R-:W-:Y:S02]  /*0800*/  ISETP.LT.OR P3, PT, R5, 0x1, P3 ;  /* 0x000000010500780c */ /* 0x000fe40001f61670 */
[----:B------:R-:W-:-:S04]  /*0810*/  ISETP.EQ.OR P2, PT, R4, RZ, P2 ;  /* 0x000000ff0400720c */ /* 0x000fc80001742670 */
[----:B------:R-:W-:-:S13]  /*0820*/  PLOP3.LUT P3, PT, P3, P2, PT, 0xf8, 0x8f ;  /* 0x00000000008f781c */ /* 0x000fda0001f65f70 */
[----:B------:R-:W-:Y:S05]  /*0830*/  @P3 BRA `(.L_x_18) ;  /* 0x0000000000043947 */ /* 0x000fea0003800000 */
[----:B------:R0:W5:Y:S02]  /*0840*/  LDG.E R15, desc[UR6][R12.64+-0x4] ;  /* 0xfffffc060c0f7981 */ /* 0x000164000c1e1900 */
.L_x_18:
[----:B------:R-:W-:Y:S05]  /*0850*/  BSYNC.RECONVERGENT B2 ;  /* 0x0000000000027941 */ /* 0x000fea0003800200 */
.L_x_17:
[----:B-----5:R2:W-:Y:S02]  /*0860*/  STS [R0], R15 ;  /* 0x0000000f00007388 */ /* 0x0205e40000000800 */
.L_x_16:
[----:B------:R-:W-:Y:S05]  /*0870*/  BSYNC.RECONVERGENT B1 ;  /* 0x0000000000017941 */ /* 0x000fea0003800200 */
.L_x_15:
[----:B------:R-:W-:Y:S01]  /*0880*/  ISETP.NE.OR P2, PT, R8, RZ, !P0 ;  /* 0x000000ff0800720c */ /* 0x000fe20004745670 */
[----:B------:R-:W-:-:S12]  /*0890*/  BSSY.RECONVERGENT B1, `(.L_x_19) ;  /* 0x000000e000017945 */ /* 0x000fd80003800200 */
[----:B------:R-:W-:Y:S05]  /*08a0*/  @P2 BRA `(.L_x_20) ;  /* 0x0000000000302947 */ /* 0x000fea0003800000 */
[----:B--2---:R-:W-:Y:S01]  /*08b0*/  VIADD R15, R5, 0x1 ;  /* 0x00000001050f7836 */ /* 0x004fe20000000000 */
[C---:B------:R-:W-:Y:S01]  /*08c0*/  ISETP.GT.AND P2, PT, R4.reuse, R3, PT ;  /* 0x000000030400720c */ /* 0x040fe20003f44270 */
[----:B------:R-:W-:Y:S03]  /*08d0*/  BSSY.RECONVERGENT B2, `(.L_x_21) ;  /* 0x0000008000027945 */ /* 0x000fe60003800200 */
[----:B------:R-:W-:Y:S01]  /*08e0*/  ISETP.GE.AND P3, PT, R15, R2, PT ;  /* 0x000000020f00720c */ /* 0x000fe20003f66270 */
[----:B------:R-:W-:Y:S01]  /*08f0*/  IMAD.MOV.U32 R15, RZ, RZ, RZ ;  /* 0x000000ffff0f7224 */ /* 0x000fe200078e00ff */
[----:B------:R-:W-:Y:S02]  /*0900*/  ISETP.EQ.OR P2, PT, R4, RZ, P2 ;  /* 0x000000ff0400720c */ /* 0x000fe40001742670 */
[----:B------:R-:W-:-:S04]  /*0910*/  ISETP.LT.OR P3, PT, R5, -0x1, P3 ;  /* 0xffffffff0500780c */ /* 0x000fc80001f61670 */
[----:B------:R-:W-:-:S13]  /*0920*/  PLOP3.LUT P2, PT, P3, P2, PT, 0xf8, 0x8f ;  /* 0x00000000008f781c */ /* 0x000fda0001f45f70 */
[----:B------:R-:W-:Y:S05]  /*0930*/  @P2 BRA `(.L_x_22) ;  /* 0x0000000000042947 */ /* 0x000fea0003800000 */
[----:B------:R2:W5:Y:S02]  /*0940*/  LDG.E R15, desc[UR6][R12.64+0x4] ;  /* 0x000004060c0f7981 */ /* 0x000564000c1e1900 */
.L_x_22:
[----:B------:R-:W-:Y:S05]  /*0950*/  BSYNC.RECONVERGENT B2 ;  /* 0x0000000000027941 */ /* 0x000fea0003800200 */
.L_x_21:
[----:B-----5:R3:W-:Y:S02]  /*0960*/  STS [R0+0x44], R15 ;  /* 0x0000440f00007388 */ /* 0x0207e40000000800 */
.L_x_20:
[----:B------:R-:W-:Y:S05]  /*0970*/  BSYNC.RECONVERGENT B1 ;  /* 0x0000000000017941 */ /* 0x000fea0003800200 */
.L_x_19:
[----:B------:R-:W-:Y:S01]  /*0980*/  ISETP.NE.OR P2, PT, R7, RZ, !P1 ;  /* 0x000000ff0700720c */ /* 0x000fe20004f45670 */
[----:B------:R-:W-:-:S12]  /*0990*/  BSSY.RECONVERGENT B1, `(.L_x_23) ;  /* 0x0000011000017945 */ /* 0x000fd80003800200 */
[----:B------:R-:W-:Y:S05]  /*09a0*/  @P2 BRA `(.L_x_24) ;  /* 0x00000000003c2947 */ /* 0x000fea0003800000 */
[C---:B------:R-:W-:Y:S01]  /*09b0*/  ISETP.GT.AND P2, PT, R5.reuse, R2, PT ;  /* 0x000000020500720c */ /* 0x040fe20003f44270 */
[----:B------:R-:W-:Y:S01]  /*09c0*/  VIADD R8, R4, 0x1 ;  /* 0x0000000104087836 */ /* 0x000fe20000000000 */
[----:B------:R-:W-:Y:S01]  /*09d0*/  BSSY.RECONVERGENT B2, `(.L_x_25) ;  /* 0x000000b000027945 */ /* 0x000fe20003800200 */
[----:B0-2---:R-:W-:Y:S01]  /*09e0*/  IMAD.MOV.U32 R13, RZ, RZ, RZ ;  /* 0x000000ffff0d7224 */ /* 0x005fe200078e00ff */
[----:B------:R-:W-:-:S04]  /*09f0*/  ISETP.LT.OR P2, PT, R5, 0x1, P2 ;  /* 0x000000010500780c */ /* 0x000fc80001741670 */
[----:B------:R-:W-:-:S13]  /*0a00*/  ISETP.GE.OR P2, PT, R8, R3, P2 ;  /* 0x000000030800720c */ /* 0x000fda0001746670 */
[----:B------:R-:W-:Y:S05]  /*0a10*/  @P2 BRA `(.L_x_26) ;  /* 0x0000000000182947 */ /* 0x000fea0003800000 */
[----:B------:R-:W-:-:S05]  /*0a20*/  IMAD R8, R8, R2, RZ ;  /* 0x0000000208087224 */ /* 0x000fca00078e02ff */
[----:B------:R-:W-:-:S04]  /*0a30*/  IADD3 R7, P2, PT, R5, R8, RZ ;  /* 0x0000000805077210 */ /* 0x000fc80007f5e0ff */
[----:B------:R-:W-:Y:S02]  /*0a40*/  LEA.HI.X.SX32 R8, R8, RZ, 0x1, P2 ;  /* 0x000000ff08087211 */ /* 0x000fe400010f0eff */
[----:B------:R-:W-:-:S04]  /*0a50*/  LEA R12, P2, R7, R10, 0x2 ;  /* 0x0000000a070c7211 */ /* 0x000fc800078410ff */
[----:B------:R-:W-:-:S06]  /*0a60*/  LEA.HI.X R13, R7, R11, R8, 0x2, P2 ;  /* 0x0000000b070d7211 */ /* 0x000fcc00010f1408 */
[----:B------:R0:W5:Y:S03]  /*0a70*/  LDG.E R13, desc[UR6][R12.64+-0x4] ;  /* 0xfffffc060c0d7981 */ /* 0x000166000c1e1900 */
.L_x_26:
[----:B------:R-:W-:Y:S05]  /*0a80*/  BSYNC.RECONVERGENT B2 ;  /* 0x0000000000027941 */ /* 0x000fea0003800200 */
.L_x_25:
[----:B-----5:R4:W-:Y:S02]  /*0a90*/  STS [R0+0x4c8], R13 ;  /* 0x0004c80d00007388 */ /* 0x0209e40000000800 */
.L_x_24:
[----:B------:R-:W-:Y:S05]  /*0aa0*/  BSYNC.RECONVERGENT B1 ;  /* 0x0000000000017941 */ /* 0x000fea0003800200 */
.L_x_23:
[----:B------:R-:W-:-:S13]  /*0ab0*/  PLOP3.LUT P0, PT, P0, P1, PT, 0x80, 0x8 ;  /* 0x000000000008781c */ /* 0x000fda0000703070 */
[----:B------:R-:W-:Y:S05]  /*0ac0*/  @!P0 BRA `(.L_x_1) ;  /* 0x0000000000408947 */ /* 0x000fea0003800000 */
[----:B------:R-:W-:Y:S01]  /*0ad0*/  VIADD R8, R4, 0x1 ;  /* 0x0000000104087836 */ /* 0x000fe20000000000 */
[----:B------:R-:W-:Y:S01]  /*0ae0*/  BSSY.RECONVERGENT B1, `(.L_x_27) ;  /* 0x000000d000017945 */ /* 0x000fe20003800200 */
[----:B------:R-:W-:-:S03]  /*0af0*/  VIADD R7, R5, 0x1 ;  /* 0x0000000105077836 */ /* 0x000fc60000000000 */
[----:B------:R-:W-:Y:S01]  /*0b00*/  ISETP.GE.AND P0, PT, R8, R3, PT ;  /* 0x000000030800720c */ /* 0x000fe20003f06270 */
[----:B------:R-:W-:-:S03]  /*0b10*/  IMAD.MOV.U32 R3, RZ, RZ, RZ ;  /* 0x000000ffff037224 */ /* 0x000fc600078e00ff */
[----:B------:R-:W-:-:S04]  /*0b20*/  ISETP.GE.OR P0, PT, R7, R2, P0 ;  /* 0x000000020700720c */ /* 0x000fc80000706670 */
[----:B------:R-:W-:-:S13]  /*0b30*/  ISETP.LT.OR P0, PT, R5, -0x1, P0 ;  /* 0xffffffff0500780c */ /* 0x000fda0000701670 */
[----:B------:R-:W-:Y:S05]  /*0b40*/  @P0 BRA `(.L_x_28) ;  /* 0x0000000000180947 */ /* 0x000fea0003800000 */
[----:B------:R-:W-:-:S05]  /*0b50*/  IMAD R2, R8, R2, RZ ;  /* 0x0000000208027224 */ /* 0x000fca00078e02ff */
[----:B------:R-:W-:-:S04]  /*0b60*/  IADD3 R3, P0, PT, R5, R2, RZ ;  /* 0x0000000205037210 */ /* 0x000fc80007f1e0ff */
[----:B------:R-:W-:Y:S02]  /*0b70*/  LEA.HI.X.SX32 R2, R2, R9, 0x1, P0 ;  /* 0x0000000902027211 */ /* 0x000fe400000f0eff */
[----:B------:R-:W-:-:S04]  /*0b80*/  LEA R10, P0, R3, R10, 0x2 ;  /* 0x0000000a030a7211 */ /* 0x000fc800078010ff */
[----:B------:R-:W-:-:S05]  /*0b90*/  LEA.HI.X R11, R3, R11, R2, 0x2, P0 ;  /* 0x0000000b030b7211 */ /* 0x000fca00000f1402 */
[----:B------:R0:W5:Y:S04]  /*0ba0*/  LDG.E R3, desc[UR6][R10.64+0x4] ;  /* 0x000004060a037981 */ /* 0x000168000c1e1900 */
.L_x_28:
[----:B------:R-:W-:Y:S05]  /*0bb0*/  BSYNC.RECONVERGENT B1 ;  /* 0x0000000000017941 */ /* 0x000fea0003800200 */
.L_x_27:
[----:B-----5:R0:W-:Y:S02]  /*0bc0*/  STS [R0+0x50c], R3 ;  /* 0x00050c0300007388 */ /* 0x0201e40000000800 */
.L_x_1:
[----:B------:R-:W-:Y:S05]  /*0bd0*/  BSYNC.RECONVERGENT B0 ;  /* 0x0000000000007941 */ /* 0x000fea0003800200 */
.L_x_0:
[----:B------:R-:W5:Y:S01]  /*0be0*/  LDCU.64 UR4, c[0x0][0x390] ;  /* 0x00007200ff0477ac */ /* 0x000f620008000a00 */
[----:B------:R-:W-:Y:S01]  /*0bf0*/  BAR.SYNC.DEFER_BLOCKING 0x0 ;  /* 0x0000000000007b1d */ /* 0x000fe20000010000 */
[----:B-----5:R-:W-:-:S04]  /*0c00*/  ISETP.GE.AND P0, PT, R4, UR5, PT ;  /* 0x0000000504007c0c */ /* 0x020fc8000bf06270 */
[----:B------:R-:W-:-:S13]  /*0c10*/  ISETP.GE.OR P0, PT, R5, UR4, P0 ;  /* 0x0000000405007c0c */ /* 0x000fda0008706670 */
[----:B------:R-:W-:Y:S05]  /*0c20*/  @P0 EXIT ;  /* 0x000000000000094d */ /* 0x000fea0003800000 */
[----:B0-234-:R-:W0:Y:S01]  /*0c30*/  LDS R0, [R6] ;  /* 0x0000000006007984 */ /* 0x01de220000000800 */
[----:B------:R-:W-:Y:S01]  /*0c40*/  IMAD.MOV.U32 R2, RZ, RZ, 0x41100000 ;  /* 0x41100000ff027424 */ /* 0x000fe200078e00ff */
[----:B------:R-:W-:Y:S02]  /*0c50*/  BSSY.RECONVERGENT B1, `(.L_x_29) ;  /* 0x000001d000017945 */ /* 0x000fe40003800200 */
[----:B------:R-:W2:Y:S04]  /*0c60*/  LDS R3, [R6+0x4] ;  /* 0x0000040006037984 */ /* 0x000ea80000000800 */
[----:B------:R-:W3:Y:S04]  /*0c70*/  LDS R7, [R6+0x8] ;  /* 0x0000080006077984 */ /* 0x000ee80000000800 */
[----:B------:R-:W4:Y:S04]  /*0c80*/  LDS R9, [R6+0x48] ;  /* 0x0000480006097984 */ /* 0x000f280000000800 */
[----:B------:R-:W5:Y:S04]  /*0c90*/  LDS R11, [R6+0x4c] ;  /* 0x00004c00060b7984 */ /* 0x000f680000000800 */
[----:B------:R-:W1:Y:S04]  /*0ca0*/  LDS R13, [R6+0x50] ;  /* 0x00005000060d7984 */ /* 0x000e680000000800 */
[----:B------:R-:W1:Y:S04]  /*0cb0*/  LDS R15, [R6+0x90] ;  /* 0x00009000060f7984 */ /* 0x000e680000000800 */
[----:B------:R-:W1:Y:S04]  /*0cc0*/  LDS R17, [R6+0x94] ;  /* 0x0000940006117984 */ /* 0x000e680000000800 */
[----:B------:R-:W1:Y:S01]  /*0cd0*/  LDS R19, [R6+0x98] ;  /* 0x0000980006137984 */ /* 0x000e620000000800 */
[----:B0-----:R-:W-:-:S04]  /*0ce0*/  FADD R0, RZ, R0 ;  /* 0x00000000ff007221 */ /* 0x001fc80000000000 */
[----:B--2---:R-:W-:Y:S01]  /*0cf0*/  FADD R0, R0, R3 ;  /* 0x0000000300007221 */ /* 0x004fe20000000000 */
[----:B------:R-:W-:-:S03]  /*0d00*/  IMAD.MOV.U32 R3, RZ, RZ, 0x3de38e39 ;  /* 0x3de38e39ff037424 */ /* 0x000fc600078e00ff */
[----:B---3--:R-:W-:Y:S01]  /*0d10*/  FADD R0, R0, R7 ;  /* 0x0000000700007221 */ /* 0x008fe20000000000 */
[----:B------:R-:W-:-:S03]  /*0d20*/  FFMA R2, R3, -R2, 1 ;  /* 0x3f80000003027423 */ /* 0x000fc60000000802 */
[----:B----4-:R-:W-:Y:S01]  /*0d30*/  FADD R0, R0, R9 ;  /* 0x0000000900007221 */ /* 0x010fe20000000000 */
[----:B------:R-:W-:-:S03]  /*0d40*/  FFMA R3, R2, R3, 0.11111111193895339966 ;  /* 0x3de38e3902037423 */ /* 0x000fc60000000003 */
[----:B-----5:R-:W-:-:S04]  /*0d50*/  FADD R0, R0, R11 ;  /* 0x0000000b00007221 */ /* 0x020fc80000000000 */
[----:B-1----:R-:W-:-:S04]  /*0d60*/  FADD R0, R0, R13 ;  /* 0x0000000d00007221 */ /* 0x002fc80000000000 */
[----:B------:R-:W-:-:S04]  /*0d70*/  FADD R0, R0, R15 ;  /* 0x0000000f00007221 */ /* 0x000fc80000000000 */
[----:B------:R-:W-:-:S04]  /*0d80*/  FADD R0, R0, R17 ;  /* 0x0000001100007221 */ /* 0x000fc80000000000 */
[----:B------:R-:W-:-:S04]  /*0d90*/  FADD R0, R0, R19 ;  /* 0x0000001300007221 */ /* 0x000fc80000000000 */
[----:B------:R-:W0:Y:S01]  /*0da0*/  FCHK P0, R0, 9 ;  /* 0x4110000000007902 */ /* 0x000e220000000000 */
[----:B------:R-:W-:-:S04]  /*0db0*/  FFMA R2, R0, R3, RZ ;  /* 0x0000000300027223 */ /* 0x000fc800000000ff */
[----:B------:R-:W-:-:S04]  /*0dc0*/  FFMA R6, R2, -9, R0 ;  /* 0xc110000002067823 */ /* 0x000fc80000000000 */
[----:B------:R-:W-:Y:S01]  /*0dd0*/  FFMA R7, R3, R6, R2 ;  /* 0x0000000603077223 */ /* 0x000fe20000000002 */
[----:B0-----:R-:W-:Y:S06]  /*0de0*/  @!P0 BRA `(.L_x_30) ;  /* 0x00000000000c8947 */ /* 0x001fec0003800000 */
[----:B------:R-:W-:-:S07]  /*0df0*/  MOV R2, 0xe10 ;  /* 0x00000e1000027802 */ /* 0x000fce0000000f00 */
[----:B------:R-:W-:Y:S05]  /*0e00*/  CALL.REL.NOINC `($__internal_0_$__cuda_sm3x_div_rn_noftz_f32_slowpath) ;  /* 0x0000000000207944 */ /* 0x000fea0003c00000 */
[----:B------:R-:W-:-:S07]  /*0e10*/  IMAD.MOV.U32 R7, RZ, RZ, R6 ;  /* 0x000000ffff077224 */ /* 0x000fce00078e0006 */
.L_x_30:
[----:B------:R-:W-:Y:S05]  /*0e20*/  BSYNC.RECONVERGENT B1 ;  /* 0x0000000000017941 */ /* 0x000fea0003800200 */
.L_x_29:
[----:B------:R-:W0:Y:S01]  /*0e30*/  LDC.64 R2, c[0x0][0x388] ;  /* 0x0000e200ff027b82 */ /* 0x000e220000000a00 */
[----:B------:R-:W1:Y:S02]  /*0e40*/  LDCU UR4, c[0x0][0x390] ;  /* 0x00007200ff0477ac */ /* 0x000e640008000800 */
[----:B-1----:R-:W-:-:S04]  /*0e50*/  IMAD R5, R4, UR4, R5 ;  /* 0x0000000404057c24 */ /* 0x002fc8000f8e0205 */
[----:B0-----:R-:W-:-:S05]  /*0e60*/  IMAD.WIDE R2, R5, 0x4, R2 ;  /* 0x0000000405027825 */ /* 0x001fca00078e0202 */
[----:B------:R-:W-:Y:S01]  /*0e70*/  STG.E desc[UR6][R2.64], R7 ;  /* 0x0000000702007986 */ /* 0x000fe2000c101906 */
[----:B------:R-:W-:Y:S05]  /*0e80*/  EXIT ;  /* 0x000000000000794d */ /* 0x000fea0003800000 */
        .weak           $__internal_0_$__cuda_sm3x_div_rn_noftz_f32_slowpath
        .type           $__internal_0_$__cuda_sm3x_div_rn_noftz_f32_slowpath,@function
        .size           $__internal_0_$__cuda_sm3x_div_rn_noftz_f32_slowpath,(.L_x_58 - $__internal_0_$__cuda_sm3x_div_rn_noftz_f32_slowpath)
$__internal_0_$__cuda_sm3x_div_rn_noftz_f32_slowpath:
[--C-:B------:R-:W-:Y:S01]  /*0e90*/  SHF.R.U32.HI R3, RZ, 0x17, R0.reuse ;  /* 0x00000017ff037819 */ /* 0x100fe20000011600 */
[----:B------:R-:W-:Y:S04]  /*0ea0*/  BSSY.RECONVERGENT B0, `(.L_x_31) ;  /* 0x000005c000007945 */ /* 0x000fe80003800200 */
[----:B------:R-:W-:Y:S01]  /*0eb0*/  BSSY.RELIABLE B2, `(.L_x_32) ;  /* 0x000001a000027945 */ /* 0x000fe20003800100 */
[----:B------:R-:W-:Y:S01]  /*0ec0*/  IMAD.MOV.U32 R6, RZ, RZ, R0 ;  /* 0x000000ffff067224 */ /* 0x000fe200078e0000 */
[----:B------:R-:W-:-:S05]  /*0ed0*/  LOP3.LUT R3, R3, 0xff, RZ, 0xc0, !PT ;  /* 0x000000ff03037812 */ /* 0x000fca00078ec0ff */
[----:B------:R-:W-:-:S05]  /*0ee0*/  VIADD R8, R3, 0xffffffff ;  /* 0xffffffff03087836 */ /* 0x000fca0000000000 */
[----:B------:R-:W-:-:S13]  /*0ef0*/  ISETP.GT.U32.OR P0, PT, R8, 0xfd, !PT ;  /* 0x000000fd0800780c */ /* 0x000fda0007f04470 */
[----:B------:R-:W-:Y:S01]  /*0f00*/  @!P0 IMAD.MOV.U32 R7, RZ, RZ, RZ ;  /* 0x000000ffff078224 */ /* 0x000fe200078e00ff */
[----:B------:R-:W-:Y:S06]  /*0f10*/  @!P0 BRA `(.L_x_33) ;  /* 0x00000000004c8947 */ /* 0x000fec0003800000 */
[----:B------:R-:W-:-:S13]  /*0f20*/  FSETP.GTU.FTZ.AND P0, PT, |R0|, +INF , PT ;  /* 0x7f8000000000780b */ /* 0x000fda0003f1c200 */
[----:B------:R-:W-:Y:S05]  /*0f30*/  @P0 BREAK.RELIABLE B2 ;  /* 0x0000000000020942 */ /* 0x000fea0003800100 */
[----:B------:R-:W-:Y:S05]  /*0f40*/  @P0 BRA `(.L_x_34) ;  /* 0x0000000400400947 */ /* 0x000fea0003800000 */
[----:B------:R-:W-:-:S05]  /*0f50*/  IMAD.MOV.U32 R7, RZ, RZ, 0x41100000 ;  /* 0x41100000ff077424 */ /* 0x000fca00078e00ff */
[----:B------:R-:W-:-:S13]  /*0f60*/  LOP3.LUT P0, RZ, R7, 0x7fffffff, R6, 0xc8, !PT ;  /* 0x7fffffff07ff7812 */ /* 0x000fda000780c806 */
[----:B------:R-:W-:Y:S05]  /*0f70*/  @!P0 BREAK.RELIABLE B2 ;  /* 0x0000000000028942 */ /* 0x000fea0003800100 */
[----:B------:R-:W-:Y:S05]  /*0f80*/  @!P0 BRA `(.L_x_35) ;  /* 0x0000000400288947 */ /* 0x000fea0003800000 */
[----:B------:R-:W-:-:S13]  /*0f90*/  LOP3.LUT P0, RZ, R6, 0x7fffffff, RZ, 0xc0, !PT ;  /* 0x7fffffff06ff7812 */ /* 0x000fda000780c0ff */
[----:B------:R-:W-:Y:S05]  /*0fa0*/  @!P0 BREAK.RELIABLE B2 ;  /* 0x0000000000028942 */ /* 0x000fea0003800100 */
[----:B------:R-:W-:Y:S05]  /*0fb0*/  @!P0 BRA `(.L_x_36) ;  /* 0x0000000400148947 */ /* 0x000fea0003800000 */
[----:B------:R-:W-:Y:S02]  /*0fc0*/  FSETP.NEU.FTZ.AND P0, PT, |R0|, +INF , PT ;  /* 0x7f8000000000780b */ /* 0x000fe40003f1d200 */
[----:B------:R-:W-:-:S04]  /*0fd0*/  LOP3.LUT P1, RZ, R7, 0x7fffffff, RZ, 0xc0, !PT ;  /* 0x7fffffff07ff7812 */ /* 0x000fc8000782c0ff */
[----:B------:R-:W-:-:S13]  /*0fe0*/  PLOP3.LUT P0, PT, P0, P1, PT, 0x2f, 0xf2 ;  /* 0x0000000000f2781c */ /* 0x000fda0000702577 */
[----:B------:R-:W-:Y:S05]  /*0ff0*/  @P0 BREAK.RELIABLE B2 ;  /* 0x0000000000020942 */ /* 0x000fea0003800100 */
[----:B------:R-:W-:Y:S05]  /*1000*/  @P0 BRA `(.L_x_37) ;  /* 0x0000000000f40947 */ /* 0x000fea0003800000 */
[----:B------:R-:W-:-:S13]  /*1010*/  ISETP.GE.AND P0, PT, R8, RZ, PT ;  /* 0x000000ff0800720c */ /* 0x000fda0003f06270 */
[----:B------:R-:W-:Y:S02]  /*1020*/  @P0 IMAD.MOV.U32 R7, RZ, RZ, RZ ;  /* 0x000000ffff070224 */ /* 0x000fe400078e00ff */
[----:B------:R-:W-:Y:S01]  /*1030*/  @!P0 FFMA R6, R0, 1.84467440737095516160e+19, RZ ;  /* 0x5f80000000068823 */ /* 0x000fe200000000ff */
[----:B------:R-:W-:-:S07]  /*1040*/  @!P0 IMAD.MOV.U32 R7, RZ, RZ, -0x40 ;  /* 0xffffffc0ff078424 */ /* 0x000fce00078e00ff */
.L_x_33:
[----:B------:R-:W-:Y:S05]  /*1050*/  BSYNC.RELIABLE B2 ;  /* 0x0000000000027941 */ /* 0x000fea0003800100 */
.L_x_32:
[----:B------:R-:W-:Y:S01]  /*1060*/  UMOV UR4, 0x41100000 ;  /* 0x4110000000047882 */ /* 0x000fe20000000000 */
[----:B------:R-:W-:Y:S01]  /*1070*/  VIADD R3, R3, 0xffffff81 ;  /* 0xffffff8103037836 */ /* 0x000fe20000000000 */
[----:B------:R-:W-:Y:S01]  /*1080*/  UIADD3 UR4, UPT, UPT, UR4, -0x1800000, URZ ;  /* 0xfe80000004047890 */ /* 0x000fe2000fffe0ff */
[----:B------:R-:W-:Y:S02]  /*1090*/  BSSY.RECONVERGENT B2, `(.L_x_38) ;  /* 0x0000033000027945 */ /* 0x000fe40003800200 */
[----:B------:R-:W-:Y:S01]  /*10a0*/  IMAD R0, R3, -0x800000, R6 ;  /* 0xff80000003007824 */ /* 0x000fe200078e0206 */
[----:B------:R-:W-:Y:S02]  /*10b0*/  IADD3 R7, PT, PT, R7, -0x3, R3 ;  /* 0xfffffffd07077810 */ /* 0x000fe40007ffe003 */
[----:B------:R-:W-:-:S03]  /*10c0*/  FADD.FTZ R9, -RZ, -UR4 ;  /* 0x80000004ff097e21 */ /* 0x000fc60008010100 */
[----:B------:R-:W0:Y:S02]  /*10d0*/  MUFU.RCP R8, UR4 ;  /* 0x0000000400087d08 */ /* 0x000e240008001000 */
[----:B0-----:R-:W-:-:S04]  /*10e0*/  FFMA R11, R8, R9, 1 ;  /* 0x3f800000080b7423 */ /* 0x001fc80000000009 */
[----:B------:R-:W-:-:S04]  /*10f0*/  FFMA R11, R8, R11, R8 ;  /* 0x0000000b080b7223 */ /* 0x000fc80000000008 */
[----:B------:R-:W-:-:S04]  /*1100*/  FFMA R6, R0, R11, RZ ;  /* 0x0000000b00067223 */ /* 0x000fc800000000ff */
[----:B------:R-:W-:-:S04]  /*1110*/  FFMA R8, R9, R6, R0 ;  /* 0x0000000609087223 */ /* 0x000fc80000000000 */
[----:B------:R-:W-:-:S04]  /*1120*/  FFMA R8, R11, R8, R6 ;  /* 0x000000080b087223 */ /* 0x000fc80000000006 */
[----:B------:R-:W-:-:S04]  /*1130*/  FFMA R9, R9, R8, R0 ;  /* 0x0000000809097223 */ /* 0x000fc80000000000 */
[----:B------:R-:W-:-:S05]  /*1140*/  FFMA R6, R11, R9, R8 ;  /* 0x000000090b067223 */ /* 0x000fca0000000008 */
[----:B------:R-:W-:-:S04]  /*1150*/  SHF.R.U32.HI R0, RZ, 0x17, R6 ;  /* 0x00000017ff007819 */ /* 0x000fc80000011606 */
[----:B------:R-:W-:-:S05]  /*1160*/  LOP3.LUT R0, R0, 0xff, RZ, 0xc0, !PT ;  /* 0x000000ff00007812 */ /* 0x000fca00078ec0ff */
[----:B------:R-:W-:-:S04]  /*1170*/  IMAD.IADD R10, R0, 0x1, R7 ;  /* 0x00000001000a7824 */ /* 0x000fc800078e0207 */
[----:B------:R-:W-:-:S05]  /*1180*/  VIADD R0, R10, 0xffffffff ;  /* 0xffffffff0a007836 */ /* 0x000fca0000000000 */
[----:B------:R-:W-:-:S13]  /*1190*/  ISETP.GE.U32.AND P0, PT, R0, 0xfe, PT ;  /* 0x000000fe0000780c */ /* 0x000fda0003f06070 */
[----:B------:R-:W-:Y:S05]  /*11a0*/  @!P0 BRA `(.L_x_39) ;  /* 0x0000000000808947 */ /* 0x000fea0003800000 */
[----:B------:R-:W-:-:S13]  /*11b0*/  ISETP.GT.AND P0, PT, R10, 0xfe, PT ;  /* 0x000000fe0a00780c */ /* 0x000fda0003f04270 */
[----:B------:R-:W-:Y:S05]  /*11c0*/  @P0 BRA `(.L_x_40) ;  /* 0x00000000006c0947 */ /* 0x000fea0003800000 */
[----:B------:R-:W-:-:S13]  /*11d0*/  ISETP.GE.AND P0, PT, R10, 0x1, PT ;  /* 0x000000010a00780c */ /* 0x000fda0003f06270 */
[----:B------:R-:W-:Y:S05]  /*11e0*/  @P0 BRA `(.L_x_41) ;  /* 0x0000000000740947 */ /* 0x000fea0003800000 */
[----:B------:R-:W-:Y:S02]  /*11f0*/  ISETP.GE.AND P0, PT, R10, -0x18, PT ;  /* 0xffffffe80a00780c */ /* 0x000fe40003f06270 */
[----:B------:R-:W-:-:S11]  /*1200*/  LOP3.LUT R6, R6, 0x80000000, RZ, 0xc0, !PT ;  /* 0x8000000006067812 */ /* 0x000fd600078ec0ff */
[----:B------:R-:W-:Y:S05]  /*1210*/  @!P0 BRA `(.L_x_41) ;  /* 0x0000000000688947 */ /* 0x000fea0003800000 */
[CC--:B------:R-:W-:Y:S01]  /*1220*/  FFMA.RZ R0, R11.reuse, R9.reuse, R8 ;  /* 0x000000090b007223 */ /* 0x0c0fe2000000c008 */
[----:B------:R-:W-:Y:S01]  /*1230*/  IMAD.MOV R7, RZ, RZ, -R10 ;  /* 0x000000ffff077224 */ /* 0x000fe200078e0a0a */
[C---:B------:R-:W-:Y:S02]  /*1240*/  ISETP.NE.AND P2, PT, R10.reuse, RZ, PT ;  /* 0x000000ff0a00720c */ /* 0x040fe40003f45270 */
[----:B------:R-:W-:Y:S02]  /*1250*/  ISETP.NE.AND P1, PT, R10, RZ, PT ;  /* 0x000000ff0a00720c */ /* 0x000fe40003f25270 */
[----:B------:R-:W-:Y:S01]  /*1260*/  LOP3.LUT R3, R0, 0x7fffff, RZ, 0xc0, !PT ;  /* 0x007fffff00037812 */ /* 0x000fe200078ec0ff */
[CCC-:B------:R-:W-:Y:S01]  /*1270*/  FFMA.RP R0, R11.reuse, R9.reuse, R8.reuse ;  /* 0x000000090b007223 */ /* 0x1c0fe20000008008 */
[----:B------:R-:W-:Y:S01]  /*1280*/  FFMA.RM R11, R11, R9, R8 ;  /* 0x000000090b0b7223 */ /* 0x000fe20000004008 */
[----:B------:R-:W-:Y:S01]  /*1290*/  VIADD R8, R10, 0x20 ;  /* 0x000000200a087836 */ /* 0x000fe20000000000 */
[----:B------:R-:W-:-:S03]  /*12a0*/  LOP3.LUT R3, R3, 0x800000, RZ, 0xfc, !PT ;  /* 0x0080000003037812 */ /* 0x000fc600078efcff */
[----:B------:R-:W-:Y:S02]  /*12b0*/  FSETP.NEU.FTZ.AND P0, PT, R0, R11, PT ;  /* 0x0000000b0000720b */ /* 0x000fe40003f1d000 */
[----:B------:R-:W-:Y:S02]  /*12c0*/  SHF.L.U32 R8, R3, R8, RZ ;  /* 0x0000000803087219 */ /* 0x000fe400000006ff */
[----:B------:R-:W-:Y:S02]  /*12d0*/  SEL R0, R7, RZ, P2 ;  /* 0x000000ff07007207 */ /* 0x000fe40001000000 */
[----:B------:R-:W-:Y:S02]  /*12e0*/  ISETP.NE.AND P1, PT, R8, RZ, P1 ;  /* 0x000000ff0800720c */ /* 0x000fe40000f25270 */
[----:B------:R-:W-:Y:S02]  /*12f0*/  SHF.R.U32.HI R0, RZ, R0, R3 ;  /* 0x00000000ff007219 */ /* 0x000fe40000011603 */
[----:B------:R-:W-:-:S02]  /*1300*/  PLOP3.LUT P0, PT, P0, P1, PT, 0xf8, 0x8f ;  /* 0x00000000008f781c */ /* 0x000fc40000703f70 */
[----:B------:R-:W-:Y:S02]  /*1310*/  SHF.R.U32.HI R8, RZ, 0x1, R0 ;  /* 0x00000001ff087819 */ /* 0x000fe40000011600 */
[----:B------:R-:W-:-:S04]  /*1320*/  SEL R3, RZ, 0x1, !P0 ;  /* 0x00000001ff037807 */ /* 0x000fc80004000000 */
[----:B------:R-:W-:-:S04]  /*1330*/  LOP3.LUT R3, R3, 0x1, R8, 0xf8, !PT ;  /* 0x0000000103037812 */ /* 0x000fc800078ef808 */
[----:B------:R-:W-:-:S05]  /*1340*/  LOP3.LUT R3, R3, R0, RZ, 0xc0, !PT ;  /* 0x0000000003037212 */ /* 0x000fca00078ec0ff */
[----:B------:R-:W-:-:S05]  /*1350*/  IMAD.IADD R3, R8, 0x1, R3 ;  /* 0x0000000108037824 */ /* 0x000fca00078e0203 */
[----:B------:R-:W-:Y:S01]  /*1360*/  LOP3.LUT R6, R3, R6, RZ, 0xfc, !PT ;  /* 0x0000000603067212 */ /* 0x000fe200078efcff */
[----:B------:R-:W-:Y:S06]  /*1370*/  BRA `(.L_x_41) ;  /* 0x0000000000107947 */ /* 0x000fec0003800000 */
.L_x_40:
[----:B------:R-:W-:-:S04]  /*1380*/  LOP3.LUT R6, R6, 0x80000000, RZ, 0xc0, !PT ;  /* 0x8000000006067812 */ /* 0x000fc800078ec0ff */
[----:B------:R-:W-:Y:S01]  /*1390*/  LOP3.LUT R6, R6, 0x7f800000, RZ, 0xfc, !PT ;  /* 0x7f80000006067812 */ /* 0x000fe200078efcff */
[----:B------:R-:W-:Y:S06]  /*13a0*/  BRA `(.L_x_41) ;  /* 0x0000000000047947 */ /* 0x000fec0003800000 */
.L_x_39:
[----:B------:R-:W-:-:S07]  /*13b0*/  IMAD R6, R7, 0x800000, R6 ;  /* 0x0080000007067824 */ /* 0x000fce00078e0206 */
.L_x_41:
[----:B------:R-:W-:Y:S05]  /*13c0*/  BSYNC.RECONVERGENT B2 ;  /* 0x0000000000027941 */ /* 0x000fea0003800200 */
.L_x_38:
[----:B------:R-:W-:Y:S05]  /*13d0*/  BRA `(.L_x_42) ;  /* 0x0000000000207947 */ /* 0x000fea0003800000 */
.L_x_37:
[----:B------:R-:W-:-:S04]  /*13e0*/  LOP3.LUT R6, R7, 0x80000000, R6, 0x48, !PT ;  /* 0x8000000007067812 */ /* 0x000fc800078e4806 */
[----:B------:R-:W-:Y:S01]  /*13f0*/  LOP3.LUT R6, R6, 0x7f800000, RZ, 0xfc, !PT ;  /* 0x7f80000006067812 */ /* 0x000fe200078efcff */
[----:B------:R-:W-:Y:S06]  /*1400*/  BRA `(.L_x_42) ;  /* 0x0000000000147947 */ /* 0x000fec0003800000 */
.L_x_36:
[----:B------:R-:W-:Y:S01]  /*1410*/  LOP3.LUT R6, R7, 0x80000000, R6, 0x48, !PT ;  /* 0x8000000007067812 */ /* 0x000fe200078e4806 */
[----:B------:R-:W-:Y:S06]  /*1420*/  BRA `(.L_x_42) ;  /* 0x00000000000c7947 */ /* 0x000fec0003800000 */
.L_x_35:
[----:B------:R-:W0:Y:S01]  /*1430*/  MUFU.RSQ R6, -QNAN ;  /* 0xffc0000000067908 */ /* 0x000e220000001400 */
[----:B------:R-:W-:Y:S05]  /*1440*/  BRA `(.L_x_42) ;  /* 0x0000000000047947 */ /* 0x000fea0003800000 */
.L_x_34:
[----:B------:R-:W-:-:S07]  /*1450*/  FADD.FTZ R6, R0, 9 ;  /* 0x4110000000067421 */ /* 0x000fce0000010000 */
.L_x_42:
[----:B------:R-:W-:Y:S05]  /*1460*/  BSYNC.RECONVERGENT B0 ;  /* 0x0000000000007941 */ /* 0x000fea0003800200 */
.L_x_31:
[----:B------:R-:W-:-:S04]  /*1470*/  IMAD.MOV.U32 R3, RZ, RZ, 0x0 ;  /* 0x00000000ff037424 */ /* 0x000fc800078e00ff */
[----:B0-----:R-:W-:Y:S05]  /*1480*/  RET.REL.NODEC R2 `(_Z11blur_sharedILi16EEvPKfPfii) ;  /* 0xffffffe802dc7950 */ /* 0x001fea0003c3ffff */
.L_x_43:
[----:B------:R-:W-:-:S00]  /*1490*/  BRA `(.L_x_43) ;  /* 0xfffffffc00fc7947 */ /* 0x000fc0000383ffff */
[----:B------:R-:W-:-:S00]  /*14a0*/  NOP ;  /* 0x0000000000007918 */ /* 0x000fc00000000000 */
        /* <DEDUP_REMOVED lines=13> */
.L_x_58:


//--------------------- .text._Z11blur_globalPKfPfii --------------------------
	.section	.text._Z11blur_globalPKfPfii,"ax",@progbits
	.align	128
        .global         _Z11blur_globalPKfPfii
        .type           _Z11blur_globalPKfPfii,@function
        .size           _Z11blur_globalPKfPfii,(.L_x_59 - _Z11blur_globalPKfPfii)
        .other          _Z11blur_globalPKfPfii,@"STO_CUDA_ENTRY STV_DEFAULT"
_Z11blur_globalPKfPfii:
.text._Z11blur_globalPKfPfii:
[----:B------:R-:W-:Y:S01]  /*0000*/  LDC R1, c[0x0][0x37c] ;  /* 0x0000df00ff017b82 */ /* 0x000fe20000000800 */
[----:B------:R-:W0:Y:S07]  /*0010*/  S2R R5, SR_TID.Y ;  /* 0x0000000000057919 */ /* 0x000e2e0000002200 */
[----:B------:R-:W1:Y:S01]  /*0020*/  LDC R2, c[0x0][0x360] ;  /* 0x0000d800ff027b82 */ /* 0x000e620000000800 */
[----:B------:R-:W2:Y:S01]  /*0030*/  LDCU.64 UR6, c[0x0][0x390] ;  /* 0x00007200ff0677ac */ /* 0x000ea20008000a00 */
[----:B------:R-:W1:Y:S06]  /*0040*/  S2R R3, SR_TID.X ;  /* 0x0000000000037919 */ /* 0x000e6c0000002100 */
[----:B------:R-:W0:Y:S08]  /*0050*/  S2UR UR5, SR_CTAID.Y ;  /* 0x00000000000579c3 */ /* 0x000e300000002600 */
[----:B------:R-:W0:Y:S08]  /*0060*/  LDC R10, c[0x0][0x364] ;  /* 0x0000d900ff0a7b82 */ /* 0x000e300000000800 */
[----:B------:R-:W1:Y:S01]  /*0070*/  S2UR UR4, SR_CTAID.X ;  /* 0x00000000000479c3 */ /* 0x000e620000002500 */
[----:B0-----:R-:W-:-:S05]  /*0080*/  IMAD R10, R10, UR5, R5 ;  /* 0x000000050a0a7c24 */ /* 0x001fca000f8e0205 */
[----:B--2---:R-:W-:Y:S01]  /*0090*/  ISETP.GE.AND P0, PT, R10, UR7, PT ;  /* 0x000000070a007c0c */ /* 0x004fe2000bf06270 */
[----:B-1----:R-:W-:-:S05]  /*00a0*/  IMAD R2, R2, UR4, R3 ;  /* 0x0000000402027c24 */ /* 0x002fca000f8e0203 */
[----:B------:R-:W-:-:S13]  /*00b0*/  ISETP.GE.OR P0, PT, R2, UR6, P0 ;  /* 0x0000000602007c0c */ /* 0x000fda0008706670 */
[----:B------:R-:W-:Y:S05]  /*00c0*/  @P0 EXIT ;  /* 0x000000000000094d */ /* 0x000fea0003800000 */
[C---:B------:R-:W-:Y:S01]  /*00d0*/  ISETP.NE.AND P3, PT, R10.reuse, RZ, PT ;  /* 0x000000ff0a00720c */ /* 0x040fe20003f65270 */
[----:B------:R-:W0:Y:S01]  /*00e0*/  LDCU.64 UR8, c[0x0][0x380] ;  /* 0x00007000ff0877ac */ /* 0x000e220008000a00 */
[----:B------:R-:W-:Y:S01]  /*00f0*/  VIADD R0, R10, 0xffffffff ;  /* 0xffffffff0a007836 */ /* 0x000fe20000000000 */
[----:B------:R-:W-:Y:S02]  /*0100*/  SHF.R.S32.HI R4, RZ, 0x1f, R2 ;  /* 0x0000001fff047819 */ /* 0x000fe40000011402 */
[----:B------:R-:W-:Y:S01]  /*0110*/  ISETP.LT.OR P6, PT, R2, RZ, !P3 ;  /* 0x000000ff0200720c */ /* 0x000fe20005fc1670 */
[----:B------:R-:W-:Y:S01]  /*0120*/  IMAD R3, R0, UR6, RZ ;  /* 0x0000000600037c24 */ /* 0x000fe2000f8e02ff */
[----:B------:R-:W1:Y:S01]  /*0130*/  LDCU.64 UR4, c[0x0][0x358] ;  /* 0x00006b00ff0477ac */ /* 0x000e620008000a00 */
[----:B------:R-:W-:-:S03]  /*0140*/  ISETP.LT.OR P3, PT, R2, 0x1, !P3 ;  /* 0x000000010200780c */ /* 0x000fc60005f61670 */
[----:B------:R-:W-:-:S04]  /*0150*/  IADD3 R0, P0, PT, R2, R3, RZ ;  /* 0x0000000302007210 */ /* 0x000fc80007f1e0ff */
[----:B------:R-:W-:-:S03]  /*0160*/  LEA.HI.X.SX32 R5, R3, R4, 0x1, P0 ;  /* 0x0000000403057211 */ /* 0x000fc600000f0eff */
[----:B------:R-:W2:Y:S01]  /*0170*/  @!P6 LDC.64 R8, c[0x0][0x380] ;  /* 0x0000e000ff08eb82 */ /* 0x000ea20000000a00 */
[----:B0-----:R-:W-:-:S04]  /*0180*/  LEA R6, P0, R0, UR8, 0x2 ;  /* 0x0000000800067c11 */ /* 0x001fc8000f8010ff */
[----:B------:R-:W-:Y:S01]  /*0190*/  LEA.HI.X R7, R0, UR9, R5, 0x2, P0 ;  /* 0x0000000900077c11 */ /* 0x000fe200080f1405 */
[----:B------:R-:W-:-:S04]  /*01a0*/  @!P6 IMAD.IADD R3, R2, 0x1, R3 ;  /* 0x000000010203e824 */ /* 0x000fc800078e0203 */
[----:B-1----:R-:W3:Y:S01]  /*01b0*/  @!P3 LDG.E R11, desc[UR4][R6.64+-0x4] ;  /* 0xfffffc04060bb981 */ /* 0x002ee2000c1e1900 */
[----:B--2---:R-:W-:-:S05]  /*01c0*/  @!P6 IMAD.WIDE R8, R3, 0x4, R8 ;  /* 0x000000040308e825 */ /* 0x004fca00078e0208 */
[----:B------:R0:W2:Y:S01]  /*01d0*/  @!P6 LDG.E R14, desc[UR4][R8.64] ;  /* 0x00000004080ee981 */ /* 0x0000a2000c1e1900 */
[----:B------:R-:W-:Y:S01]  /*01e0*/  ISETP.GE.AND P5, PT, R2, RZ, PT ;  /* 0x000000ff0200720c */ /* 0x000fe20003fa6270 */
[----:B------:R-:W-:Y:S01]  /*01f0*/  VIADD R16, R10, 0x1 ;  /* 0x000000010a107836 */ /* 0x000fe20000000000 */
[C---:B------:R-:W-:Y:S01]  /*0200*/  ISETP.GT.AND P2, PT, R2.reuse, UR6, PT ;  /* 0x0000000602007c0c */ /* 0x040fe2000bf44270 */
[----:B------:R-:W-:Y:S02]  /*0210*/  VIADD R0, R2, 0x1 ;  /* 0x0000000102007836 */ /* 0x000fe40000000000 */
[----:B------:R-:W-:Y:S01]  /*0220*/  IMAD R5, R10, UR6, RZ ;  /* 0x000000060a057c24 */ /* 0x000fe2000f8e02ff */
[----:B------:R-:W-:Y:S01]  /*0230*/  ISETP.GE.U32.AND P0, PT, R16, UR7, PT ;  /* 0x0000000710007c0c */ /* 0x000fe2000bf06070 */
[----:B------:R-:W-:Y:S01]  /*0240*/  IMAD.MOV.U32 R3, RZ, RZ, RZ ;  /* 0x000000ffff037224 */ /* 0x000fe200078e00ff */
[----:B------:R-:W-:Y:S01]  /*0250*/  ISETP.GE.AND P1, PT, R0, UR6, PT ;  /* 0x0000000600007c0c */ /* 0x000fe2000bf26270 */
[----:B------:R-:W-:Y:S01]  /*0260*/  IMAD.MOV.U32 R0, RZ, RZ, RZ ;  /* 0x000000ffff007224 */ /* 0x000fe200078e00ff */
[C---:B------:R-:W-:Y:S01]  /*0270*/  ISETP.LT.OR P0, PT, R2.reuse, RZ, P0 ;  /* 0x000000ff0200720c */ /* 0x040fe20000701670 */
[----:B------:R-:W-:Y:S01]  /*0280*/  @!P3 IMAD.MOV.U32 R0, RZ, RZ, 0x1 ;  /* 0x00000001ff00b424 */ /* 0x000fe200078e00ff */
[C---:B------:R-:W-:Y:S01]  /*0290*/  ISETP.GT.AND P1, PT, R2.reuse, -0x2, !P1 ;  /* 0xfffffffe0200780c */ /* 0x040fe20004f24270 */
[----:B------:R-:W1:Y:S01]  /*02a0*/  @P5 LDC.64 R12, c[0x0][0x380] ;  /* 0x0000e000ff0c5b82 */ /* 0x000e620000000a00 */
[C---:B------:R-:W-:Y:S01]  /*02b0*/  ISETP.GT.AND P2, PT, R2.reuse, RZ, !P2 ;  /* 0x000000ff0200720c */ /* 0x040fe20005744270 */
[----:B------:R-:W-:Y:S01]  /*02c0*/  @P5 IMAD.IADD R15, R2, 0x1, R5 ;  /* 0x00000001020f5824 */ /* 0x000fe200078e0205 */
[----:B------:R-:W-:Y:S01]  /*02d0*/  ISETP.EQ.OR P4, PT, R10, RZ, !P1 ;  /* 0x000000ff0a00720c */ /* 0x000fe20004f82670 */
[----:B------:R-:W-:-:S06]  /*02e0*/  VIADD R17, R5, UR6 ;  /* 0x0000000605117c36 */ /* 0x000fcc0008000000 */
[----:B0-----:R-:W0:Y:S01]  /*02f0*/  @!P0 LDC.64 R8, c[0x0][0x380] ;  /* 0x0000e000ff088b82 */ /* 0x001e220000000a00 */
[----:B------:R-:W-:-:S05]  /*0300*/  @!P6 VIADD R0, R0, 0x1 ;  /* 0x000000010000e836 */ /* 0x000fca0000000000 */
[----:B------:R-:W4:Y:S01]  /*0310*/  @!P4 LDG.E R6, desc[UR4][R6.64+0x4] ;  /* 0x000004040606c981 */ /* 0x000f22000c1e1900 */
[----:B---3--:R-:W-:Y:S01]  /*0320*/  @!P3 FADD R3, RZ, R11 ;  /* 0x0000000bff03b221 */ /* 0x008fe20000000000 */
[----:B------:R-:W-:-:S04]  /*0330*/  IADD3 R11, P3, PT, R2, R5, RZ ;  /* 0x00000005020b7210 */ /* 0x000fc80007f7e0ff */
[----:B------:R-:W-:Y:S02]  /*0340*/  LEA.HI.X.SX32 R18, R5, R4, 0x1, P3 ;  /* 0x0000000405127211 */ /* 0x000fe400018f0eff */
[----:B------:R-:W-:-:S04]  /*0350*/  LEA R10, P3, R11, UR8, 0x2 ;  /* 0x000000080b0a7c11 */ /* 0x000fc8000f8610ff */
[----:B------:R-:W-:Y:S02]  /*0360*/  LEA.HI.X R11, R11, UR9, R18, 0x2, P3 ;  /* 0x000000090b0b7c11 */ /* 0x000fe400098f1412 */
[----:B------:R-:W-:-:S03]  /*0370*/  ISETP.GE.U32.OR P3, PT, R16, UR7, !P2 ;  /* 0x0000000710007c0c */ /* 0x000fc6000d766470 */
[----:B------:R-:W3:Y:S01]  /*0380*/  @P2 LDG.E R18, desc[UR4][R10.64+-0x4] ;  /* 0xfffffc040a122981 */ /* 0x000ee2000c1e1900 */
[----:B--2---:R-:W-:Y:S01]  /*0390*/  @!P6 FADD R3, R3, R14 ;  /* 0x0000000e0303e221 */ /* 0x004fe20000000000 */
[----:B-1----:R-:W-:Y:S01]  /*03a0*/  @P5 IMAD.WIDE R14, R15, 0x4, R12 ;  /* 0x000000040f0e5825 */ /* 0x002fe200078e020c */
[----:B------:R-:W-:-:S04]  /*03b0*/  IADD3 R13, P6, PT, R2, R17, RZ ;  /* 0x00000011020d7210 */ /* 0x000fc80007fde0ff */
[----:B------:R-:W-:Y:S01]  /*03c0*/  LEA.HI.X.SX32 R4, R17, R4, 0x1, P6 ;  /* 0x0000000411047211 */ /* 0x000fe200030f0eff */
[----:B------:R-:W2:Y:S01]  /*03d0*/  @P5 LDG.E R14, desc[UR4][R14.64] ;  /* 0x000000040e0e5981 */ /* 0x000ea2000c1e1900 */
[----:B------:R-:W-:Y:S01]  /*03e0*/  LEA R12, P6, R13, UR8, 0x2 ;  /* 0x000000080d0c7c11 */ /* 0x000fe2000f8c10ff */
[----:B------:R-:W-:-:S03]  /*03f0*/  @!P0 IMAD.IADD R17, R2, 0x1, R17 ;  /* 0x0000000102118824 */ /* 0x000fc600078e0211 */
[----:B------:R-:W-:Y:S02]  /*0400*/  LEA.HI.X R13, R13, UR9, R4, 0x2, P6 ;  /* 0x000000090d0d7c11 */ /* 0x000fe4000b0f1404 */
[----:B------:R-:W-:Y:S01]  /*0410*/  ISETP.GE.U32.OR P6, PT, R16, UR7, !P1 ;  /* 0x0000000710007c0c */ /* 0x000fe2000cfc6470 */
[----:B------:R1:W5:Y:S01]  /*0420*/  @P1 LDG.E R4, desc[UR4][R10.64+0x4] ;  /* 0x000004040a041981 */ /* 0x000362000c1e1900 */
[----:B0-----:R-:W-:-:S03]  /*0430*/  @!P0 IMAD.WIDE R8, R17, 0x4, R8 ;  /* 0x0000000411088825 */ /* 0x001fc600078e0208 */
[----:B------:R-:W5:Y:S04]  /*0440*/  @!P3 LDG.E R16, desc[UR4][R12.64+-0x4] ;  /* 0xfffffc040c10b981 */ /* 0x000f68000c1e1900 */
[----:B------:R-:W5:Y:S04]  /*0450*/  @!P0 LDG.E R8, desc[UR4][R8.64] ;  /* 0x0000000408088981 */ /* 0x000f68000c1e1900 */
[----:B------:R-:W5:Y:S01]  /*0460*/  @!P6 LDG.E R20, desc[UR4][R12.64+0x4] ;  /* 0x000004040c14e981 */ /* 0x000f62000c1e1900 */
[----:B------:R-:W-:-:S04]  /*0470*/  @!P4 VIADD R0, R0, 0x1 ;  /* 0x000000010000c836 */ /* 0x000fc80000000000 */
[----:B------:R-:W-:-:S04]  /*0480*/  @P2 VIADD R0, R0, 0x1 ;  /* 0x0000000100002836 */ /* 0x000fc80000000000 */
[----:B------:R-:W-:-:S04]  /*0490*/  @P5 VIADD R0, R0, 0x1 ;  /* 0x0000000100005836 */ /* 0x000fc80000000000 */
[----:B------:R-:W-:-:S04]  /*04a0*/  @P1 VIADD R0, R0, 0x1 ;  /* 0x0000000100001836 */ /* 0x000fc80000000000 */
[----:B------:R-:W-:Y:S02]  /*04b0*/  @!P3 VIADD R0, R0, 0x1 ;  /* 0x000000010000b836 */ /* 0x000fe40000000000 */
[----:B----4-:R-:W-:Y:S02]  /*04c0*/  @!P4 FADD R3, R3, R6 ;  /* 0x000000060303c221 */ /* 0x010fe40000000000 */
[----:B------:R-:W-:-:S04]  /*04d0*/  @!P0 VIADD R0, R0, 0x1 ;  /* 0x0000000100008836 */ /* 0x000fc80000000000 */
[----:B------:R-:W-:-:S05]  /*04e0*/  @!P6 VIADD R0, R0, 0x1 ;  /* 0x000000010000e836 */ /* 0x000fca0000000000 */
[----:B-1----:R-:W-:-:S04]  /*04f0*/  I2FP.F32.U32 R10, R0 ;  /* 0x00000000000a7245 */ /* 0x002fc80000201000 */
[----:B------:R-:W0:Y:S01]  /*0500*/  MUFU.RCP R0, R10 ;  /* 0x0000000a00007308 */ /* 0x000e220000001000 */
[----:B------:R-:W-:Y:S01]  /*0510*/  BSSY.RECONVERGENT B0, `(.L_x_44) ;  /* 0x0000011000007945 */ /* 0x000fe20003800200 */
[----:B0-----:R-:W-:-:S04]  /*0520*/  FFMA R7, -R10, R0, 1 ;  /* 0x3f8000000a077423 */ /* 0x001fc80000000100 */
[----:B------:R-:W-:Y:S01]  /*0530*/  FFMA R0, R0, R7, R0 ;  /* 0x0000000700007223 */ /* 0x000fe20000000000 */
[----:B---3--:R-:W-:-:S04]  /*0540*/  @P2 FADD R3, R3, R18 ;  /* 0x0000001203032221 */ /* 0x008fc80000000000 */
[----:B--2---:R-:W-:-:S04]  /*0550*/  @P5 FADD R3, R3, R14 ;  /* 0x0000000e03035221 */ /* 0x004fc80000000000 */
[----:B-----5:R-:W-:-:S04]  /*0560*/  @P1 FADD R3, R3, R4 ;  /* 0x0000000403031221 */ /* 0x020fc80000000000 */
[----:B------:R-:W-:-:S04]  /*0570*/  @!P3 FADD R3, R3, R16 ;  /* 0x000000100303b221 */ /* 0x000fc80000000000 */
[----:B------:R-:W-:-:S04]  /*0580*/  @!P0 FADD R3, R3, R8 ;  /* 0x0000000803038221 */ /* 0x000fc80000000000 */
[----:B------:R-:W-:-:S04]  /*0590*/  @!P6 FADD R3, R3, R20 ;  /* 0x000000140303e221 */ /* 0x000fc80000000000 */
[----:B------:R-:W0:Y:S01]  /*05a0*/  FCHK P0, R3, R10 ;  /* 0x0000000a03007302 */ /* 0x000e220000000000 */
[----:B------:R-:W-:-:S04]  /*05b0*/  FFMA R4, R0, R3, RZ ;  /* 0x0000000300047223 */ /* 0x000fc800000000ff */
[----:B------:R-:W-:-:S04]  /*05c0*/  FFMA R7, -R10, R4, R3 ;  /* 0x000000040a077223 */ /* 0x000fc80000000103 */
[----:B------:R-:W-:Y:S01]  /*05d0*/  FFMA R9, R0, R7, R4 ;  /* 0x0000000700097223 */ /* 0x000fe20000000004 */
[----:B0-----:R-:W-:Y:S06]  /*05e0*/  @!P0 BRA `(.L_x_45) ;  /* 0x00000000000c8947 */ /* 0x001fec0003800000 */
[----:B------:R-:W-:-:S07]  /*05f0*/  MOV R4, 0x610 ;  /* 0x0000061000047802 */ /* 0x000fce0000000f00 */
[----:B------:R-:W-:Y:S05]  /*0600*/  CALL.REL.NOINC `($__internal_1_$__cuda_sm3x_div_rn_noftz_f32_slowpath) ;  /* 0x00000000001c7944 */ /* 0x000fea0003c00000 */
[----:B------:R-:W-:-:S07]  /*0610*/  IMAD.MOV.U32 R9, RZ, RZ, R0 ;  /* 0x000000ffff097224 */ /* 0x000fce00078e0000 */
.L_x_45:
[----:B------:R-:W-:Y:S05]  /*0620*/  BSYNC.RECONVERGENT B0 ;  /* 0x0000000000007941 */ /* 0x000fea0003800200 */
.L_x_44:
[----:B------:R-:W0:Y:S01]  /*0630*/  LDC.64 R6, c[0x0][0x388] ;  /* 0x0000e200ff067b82 */ /* 0x000e220000000a00 */
[----:B------:R-:W-:-:S04]  /*0640*/  IMAD.IADD R3, R2, 0x1, R5 ;  /* 0x0000000102037824 */ /* 0x000fc800078e0205 */
[----:B0-----:R-:W-:-:S05]  /*0650*/  IMAD.WIDE R2, R3, 0x4, R6 ;  /* 0x0000000403027825 */ /* 0x001fca00078e0206 */
[----:B------:R-:W-:Y:S01]  /*0660*/  STG.E desc[UR4][R2.64], R9 ;  /* 0x0000000902007986 */ /* 0x000fe2000c101904 */
[----:B------:R-:W-:Y:S05]  /*0670*/  EXIT ;  /* 0x000000000000794d */ /* 0x000fea0003800000 */
        .weak           $__internal_1_$__cuda_sm3x_div_rn_noftz_f32_slowpath
        .type           $__internal_1_$__cuda_sm3x_div_rn_noftz_f32_slowpath,@function
        .size           $__internal_1_$__cuda_sm3x_div_rn_noftz_f32_slowpath,(.L_x_59 - $__internal_1_$__cuda_sm3x_div_rn_noftz_f32_slowpath)
$__internal_1_$__cuda_sm3x_div_rn_noftz_f32_slowpath:
[--C-:B------:R-:W-:Y:S01]  /*0680*/  SHF.R.U32.HI R6, RZ, 0x17, R10.reuse ;  /* 0x00000017ff067819 */ /* 0x100fe2000001160a */
[----:B------:R-:W-:Y:S01]  /*0690*/  BSSY.RECONVERGENT B1, `(.L_x_46) ;  /* 0x0000064000017945 */ /* 0x000fe20003800200 */
[----:B------:R-:W-:Y:S02]  /*06a0*/  SHF.R.U32.HI R0, RZ, 0x17, R3 ;  /* 0x00000017ff007819 */ /* 0x000fe40000011603 */
[----:B------:R-:W-:Y:S01]  /*06b0*/  LOP3.LUT R15, R6, 0xff, RZ, 0xc0, !PT ;  /* 0x000000ff060f7812 */ /* 0x000fe200078ec0ff */
[----:B------:R-:W-:Y:S01]  /*06c0*/  IMAD.MOV.U32 R6, RZ, RZ, R10 ;  /* 0x000000ffff067224 */ /* 0x000fe200078e000a */
[----:B------:R-:W-:-:S03]  /*06d0*/  LOP3.LUT R12, R0, 0xff, RZ, 0xc0, !PT ;  /* 0x000000ff000c7812 */ /* 0x000fc600078ec0ff */
[----:B------:R-:W-:Y:S02]  /*06e0*/  VIADD R9, R15, 0xffffffff ;  /* 0xffffffff0f097836 */ /* 0x000fe40000000000 */
[----:B------:R-:W-:-:S03]  /*06f0*/  VIADD R8, R12, 0xffffffff ;  /* 0xffffffff0c087836 */ /* 0x000fc60000000000 */
[----:B------:R-:W-:-:S04]  /*0700*/  ISETP.GT.U32.AND P0, PT, R9, 0xfd, PT ;  /* 0x000000fd0900780c */ /* 0x000fc80003f04070 */
[----:B------:R-:W-:-:S13]  /*0710*/  ISETP.GT.U32.OR P0, PT, R8, 0xfd, P0 ;  /* 0x000000fd0800780c */ /* 0x000fda0000704470 */
[----:B------:R-:W-:Y:S01]  /*0720*/  @!P0 IMAD.MOV.U32 R7, RZ, RZ, RZ ;  /* 0x000000ffff078224 */ /* 0x000fe200078e00ff */
[----:B------:R-:W-:Y:S06]  /*0730*/  @!P0 BRA `(.L_x_47) ;  /* 0x0000000000608947 */ /* 0x000fec0003800000 */
[----:B------:R-:W-:Y:S01]  /*0740*/  FSETP.GTU.FTZ.AND P0, PT, |R3|, +INF , PT ;  /* 0x7f8000000300780b */ /* 0x000fe20003f1c200 */
[----:B------:R-:W-:Y:S01]  /*0750*/  IMAD.MOV.U32 R0, RZ, RZ, R10 ;  /* 0x000000ffff007224 */ /* 0x000fe200078e000a */
[----:B------:R-:W-:-:S04]  /*0760*/  FSETP.GTU.FTZ.AND P1, PT, |R10|, +INF , PT ;  /* 0x7f8000000a00780b */ /* 0x000fc80003f3c200 */
[----:B------:R-:W-:-:S13]  /*0770*/  PLOP3.LUT P0, PT, P0, P1, PT, 0xf8, 0x8f ;  /* 0x00000000008f781c */ /* 0x000fda0000703f70 */
[----:B------:R-:W-:Y:S05]  /*0780*/  @P0 BRA `(.L_x_48) ;  /* 0x00000004004c0947 */ /* 0x000fea0003800000 */
[----:B------:R-:W-:-:S13]  /*0790*/  LOP3.LUT P0, RZ, R6, 0x7fffffff, R3, 0xc8, !PT ;  /* 0x7fffffff06ff7812 */ /* 0x000fda000780c803 */
[----:B------:R-:W-:Y:S05]  /*07a0*/  @!P0 BRA `(.L_x_49) ;  /* 0x00000004003c8947 */ /* 0x000fea0003800000 */
[C---:B------:R-:W-:Y:S02]  /*07b0*/  FSETP.NEU.FTZ.AND P0, PT, |R3|.reuse, +INF , PT ;  /* 0x7f8000000300780b */ /* 0x040fe40003f1d200 */
[----:B------:R-:W-:Y:S02]  /*07c0*/  FSETP.NEU.FTZ.AND P2, PT, |R0|, +INF , PT ;  /* 0x7f8000000000780b */ /* 0x000fe40003f5d200 */
[----:B------:R-:W-:-:S11]  /*07d0*/  FSETP.NEU.FTZ.AND P1, PT, |R3|, +INF , PT ;  /* 0x7f8000000300780b */ /* 0x000fd60003f3d200 */
[----:B------:R-:W-:Y:S05]  /*07e0*/  @!P2 BRA !P0, `(.L_x_49) ;  /* 0x00000004002ca947 */ /* 0x000fea0004000000 */
[----:B------:R-:W-:-:S04]  /*07f0*/  LOP3.LUT P0, RZ, R3, 0x7fffffff, RZ, 0xc0, !PT ;  /* 0x7fffffff03ff7812 */ /* 0x000fc8000780c0ff */
[----:B------:R-:W-:-:S13]  /*0800*/  PLOP3.LUT P0, PT, P2, P0, PT, 0x2f, 0xf2 ;  /* 0x0000000000f2781c */ /* 0x000fda0001700577 */
[----:B------:R-:W-:Y:S05]  /*0810*/  @P0 BRA `(.L_x_50) ;  /* 0x0000000400180947 */ /* 0x000fea0003800000 */
[----:B------:R-:W-:-:S04]  /*0820*/  LOP3.LUT P0, RZ, R6, 0x7fffffff, RZ, 0xc0, !PT ;  /* 0x7fffffff06ff7812 */ /* 0x000fc8000780c0ff */
[----:B------:R-:W-:-:S13]  /*0830*/  PLOP3.LUT P0, PT, P1, P0, PT, 0x2f, 0xf2 ;  /* 0x0000000000f2781c */ /* 0x000fda0000f00577 */
[----:B------:R-:W-:Y:S05]  /*0840*/  @P0 BRA `(.L_x_51) ;  /* 0x0000000400000947 */ /* 0x000fea0003800000 */
[----:B------:R-:W-:Y:S02]  /*0850*/  ISETP.GE.AND P0, PT, R8, RZ, PT ;  /* 0x000000ff0800720c */ /* 0x000fe40003f06270 */
[----:B------:R-:W-:-:S11]  /*0860*/  ISETP.GE.AND P1, PT, R9, RZ, PT ;  /* 0x000000ff0900720c */ /* 0x000fd60003f26270 */
[----:B------:R-:W-:Y:S02]  /*0870*/  @P0 IMAD.MOV.U32 R7, RZ, RZ, RZ ;  /* 0x000000ffff070224 */ /* 0x000fe400078e00ff */
[----:B------:R-:W-:Y:S01]  /*0880*/  @!P0 FFMA R3, R3, 1.84467440737095516160e+19, RZ ;  /* 0x5f80000003038823 */ /* 0x000fe200000000ff */
[----:B------:R-:W-:Y:S02]  /*0890*/  @!P0 IMAD.MOV.U32 R7, RZ, RZ, -0x40 ;  /* 0xffffffc0ff078424 */ /* 0x000fe400078e00ff */
[----:B------:R-:W-:Y:S02]  /*08a0*/  @!P1 FFMA R6, R0, 1.84467440737095516160e+19, RZ ;  /* 0x5f80000000069823 */ /* 0x000fe400000000ff */
[----:B------:R-:W-:-:S07]  /*08b0*/  @!P1 VIADD R7, R7, 0x40 ;  /* 0x0000004007079836 */ /* 0x000fce0000000000 */
.L_x_47:
[----:B------:R-:W-:Y:S01]  /*08c0*/  LEA R9, R15, 0xc0800000, 0x17 ;  /* 0xc08000000f097811 */ /* 0x000fe200078eb8ff */
[----:B------:R-:W-:Y:S04]  /*08d0*/  BSSY.RECONVERGENT B2, `(.L_x_52) ;  /* 0x0000036000027945 */ /* 0x000fe80003800200 */
[----:B------:R-:W-:Y:S02]  /*08e0*/  IMAD.IADD R9, R6, 0x1, -R9 ;  /* 0x0000000106097824 */ /* 0x000fe400078e0a09 */
[----:B------:R-:W-:Y:S02]  /*08f0*/  VIADD R6, R12, 0xffffff81 ;  /* 0xffffff810c067836 */ /* 0x000fe40000000000 */
[----:B------:R-:W0:Y:S01]  /*0900*/  MUFU.RCP R8, R9 ;  /* 0x0000000900087308 */ /* 0x000e220000001000 */
[----:B------:R-:W-:Y:S01]  /*0910*/  FADD.FTZ R11, -R9, -RZ ;  /* 0x800000ff090b7221 */ /* 0x000fe20000010100 */
[C---:B------:R-:W-:Y:S01]  /*0920*/  IMAD R0, R6.reuse, -0x800000, R3 ;  /* 0xff80000006007824 */ /* 0x040fe200078e0203 */
[----:B------:R-:W-:-:S05]  /*0930*/  IADD3 R6, PT, PT, R6, 0x7f, -R15 ;  /* 0x0000007f06067810 */ /* 0x000fca0007ffe80f */
[----:B------:R-:W-:Y:S02]  /*0940*/  IMAD.IADD R6, R6, 0x1, R7 ;  /* 0x0000000106067824 */ /* 0x000fe400078e0207 */
        /* <DEDUP_REMOVED lines=20> */
[CCC-:B------:R-:W-:Y:S01]  /*0a90*/  FFMA.RZ R3, R10.reuse, R8.reuse, R13.reuse ;  /* 0x000000080a037223 */ /* 0x1c0fe2000000c00d */
[CCC-:B------:R-:W-:Y:S01]  /*0aa0*/  FFMA.RM R6, R10.reuse, R8.reuse, R13.reuse ;  /* 0x000000080a067223 */ /* 0x1c0fe2000000400d */
[C---:B------:R-:W-:Y:S02]  /*0ab0*/  ISETP.NE.AND P2, PT, R9.reuse, RZ, PT ;  /* 0x000000ff0900720c */ /* 0x040fe40003f45270 */
[----:B------:R-:W-:Y:S02]  /*0ac0*/  ISETP.NE.AND P1, PT, R9, RZ, PT ;  /* 0x000000ff0900720c */ /* 0x000fe40003f25270 */
[----:B------:R-:W-:Y:S01]  /*0ad0*/  LOP3.LUT R7, R3, 0x7fffff, RZ, 0xc0, !PT ;  /* 0x007fffff03077812 */ /* 0x000fe200078ec0ff */
[----:B------:R-:W-:Y:S01]  /*0ae0*/  FFMA.RP R3, R10, R8, R13 ;  /* 0x000000080a037223 */ /* 0x000fe2000000800d */
[----:B------:R-:W-:Y:S02]  /*0af0*/  VIADD R8, R9, 0x20 ;  /* 0x0000002009087836 */ /* 0x000fe40000000000 */
[----:B------:R-:W-:Y:S01]  /*0b00*/  LOP3.LUT R7, R7, 0x800000, RZ, 0xfc, !PT ;  /* 0x0080000007077812 */ /* 0x000fe200078efcff */
[----:B------:R-:W-:Y:S01]  /*0b10*/  IMAD.MOV R9, RZ, RZ, -R9 ;  /* 0x000000ffff097224 */ /* 0x000fe200078e0a09 */
[----:B------:R-:W-:-:S02]  /*0b20*/  FSETP.NEU.FTZ.AND P0, PT, R3, R6, PT ;  /* 0x000000060300720b */ /* 0x000fc40003f1d000 */
[----:B------:R-:W-:Y:S02]  /*0b30*/  SHF.L.U32 R8, R7, R8, RZ ;  /* 0x0000000807087219 */ /* 0x000fe400000006ff */
[----:B------:R-:W-:Y:S02]  /*0b40*/  SEL R6, R9, RZ, P2 ;  /* 0x000000ff09067207 */ /* 0x000fe40001000000 */
[----:B------:R-:W-:Y:S02]  /*0b50*/  ISETP.NE.AND P1, PT, R8, RZ, P1 ;  /* 0x000000ff0800720c */ /* 0x000fe40000f25270 */
[----:B------:R-:W-:Y:S02]  /*0b60*/  SHF.R.U32.HI R6, RZ, R6, R7 ;  /* 0x00000006ff067219 */ /* 0x000fe40000011607 */
[----:B------:R-:W-:Y:S02]  /*0b70*/  PLOP3.LUT P0, PT, P0, P1, PT, 0xf8, 0x8f ;  /* 0x00000000008f781c */ /* 0x000fe40000703f70 */
[----:B------:R-:W-:-:S02]  /*0b80*/  SHF.R.U32.HI R8, RZ, 0x1, R6 ;  /* 0x00000001ff087819 */ /* 0x000fc40000011606 */
[----:B------:R-:W-:-:S04]  /*0b90*/  SEL R3, RZ, 0x1, !P0 ;  /* 0x00000001ff037807 */ /* 0x000fc80004000000 */
[----:B------:R-:W-:-:S04]  /*0ba0*/  LOP3.LUT R3, R3, 0x1, R8, 0xf8, !PT ;  /* 0x0000000103037812 */ /* 0x000fc800078ef808 */
[----:B------:R-:W-:-:S05]  /*0bb0*/  LOP3.LUT R3, R3, R6, RZ, 0xc0, !PT ;  /* 0x0000000603037212 */ /* 0x000fca00078ec0ff */
[----:B------:R-:W-:-:S05]  /*0bc0*/  IMAD.IADD R3, R8, 0x1, R3 ;  /* 0x0000000108037824 */ /* 0x000fca00078e0203 */
[----:B------:R-:W-:Y:S01]  /*0bd0*/  LOP3.LUT R0, R3, R0, RZ, 0xfc, !PT ;  /* 0x0000000003007212 */ /* 0x000fe200078efcff */
[----:B------:R-:W-:Y:S06]  /*0be0*/  BRA `(.L_x_55) ;  /* 0x0000000000107947 */ /* 0x000fec0003800000 */
.L_x_54:
[----:B------:R-:W-:-:S04]  /*0bf0*/  LOP3.LUT R0, R0, 0x80000000, RZ, 0xc0, !PT ;  /* 0x8000000000007812 */ /* 0x000fc800078ec0ff */
[----:B------:R-:W-:Y:S01]  /*0c00*/  LOP3.LUT R0, R0, 0x7f800000, RZ, 0xfc, !PT ;  /* 0x7f80000000007812 */ /* 0x000fe200078efcff */
[----:B------:R-:W-:Y:S06]  /*0c10*/  BRA `(.L_x_55) ;  /* 0x0000000000047947 */ /* 0x000fec0003800000 */
.L_x_53:
[----:B------:R-:W-:-:S07]  /*0c20*/  IMAD R0, R6, 0x800000, R0 ;  /* 0x0080000006007824 */ /* 0x000fce00078e0200 */
.L_x_55:
[----:B------:R-:W-:Y:S05]  /*0c30*/  BSYNC.RECONVERGENT B2 ;  /* 0x0000000000027941 */ /* 0x000fea0003800200 */
.L_x_52:
[----:B------:R-:W-:Y:S05]  /*0c40*/  BRA `(.L_x_56) ;  /* 0x0000000000207947 */ /* 0x000fea0003800000 */
.L_x_51:
[----:B------:R-:W-:-:S04]  /*0c50*/  LOP3.LUT R0, R6, 0x80000000, R3, 0x48, !PT ;  /* 0x8000000006007812 */ /* 0x000fc800078e4803 */
[----:B------:R-:W-:Y:S01]  /*0c60*/  LOP3.LUT R0, R0, 0x7f800000, RZ, 0xfc, !PT ;  /* 0x7f80000000007812 */ /* 0x000fe200078efcff */
[----:B------:R-:W-:Y:S06]  /*0c70*/  BRA `(.L_x_56) ;  /* 0x0000000000147947 */ /* 0x000fec0003800000 */
.L_x_50:
[----:B------:R-:W-:Y:S01]  /*0c80*/  LOP3.LUT R0, R6, 0x80000000, R3, 0x48, !PT ;  /* 0x8000000006007812 */ /* 0x000fe200078e4803 */
[----:B------:R-:W-:Y:S06]  /*0c90*/  BRA `(.L_x_56) ;  /* 0x00000000000c7947 */ /* 0x000fec0003800000 */
.L_x_49:
[----:B------:R-:W0:Y:S01]  /*0ca0*/  MUFU.RSQ R0, -QNAN ;  /* 0xffc0000000007908 */ /* 0x000e220000001400 */
[----:B------:R-:W-:Y:S05]  /*0cb0*/  BRA `(.L_x_56) ;  /* 0x0000000000047947 */ /* 0x000fea0003800000 */
.L_x_48:
[----:B------:R-:W-:-:S07]  /*0cc0*/  FADD.FTZ R0, R3, R0 ;  /* 0x0000000003007221 */ /* 0x000fce0000010000 */
.L_x_56:
[----:B------:R-:W-:Y:S05]  /*0cd0*/  BSYNC.RECONVERGENT B1 ;  /* 0x0000000000017941 */ /* 0x000fea0003800200 */
.L_x_46:
[----:B------:R-:W-:Y:S02]  /*0ce0*/  IMAD.MOV.U32 R6, RZ, RZ, R4 ;  /* 0x000000ffff067224 */ /* 0x000fe400078e0004 */
[----:B------:R-:W-:-:S04]  /*0cf0*/  IMAD.MOV.U32 R7, RZ, RZ, 0x0 ;  /* 0x00000000ff077424 */ /* 0x000fc800078e00ff */
[----:B0-----:R-:W-:Y:S05]  /*0d00*/  RET.REL.NODEC R6 `(_Z11blur_globalPKfPfii) ;  /* 0xfffffff006bc7950 */ /* 0x001fea0003c3ffff */
.L_x_57:
        /* <DEDUP_REMOVED lines=15> */
.L_x_59:


//--------------------- .nv.shared._Z11blur_sharedILi16EEvPKfPfii --------------------------
	.section	.nv.shared._Z11blur_sharedILi16EEvPKfPfii,"aw",@nobits
	.sectionflags	@""
	.align	4
.nv.shared._Z11blur_sharedILi16EEvPKfPfii:
	.zero		2320


//--------------------- .nv.shared.reserved.0     --------------------------
	.section	.nv.shared.reserved.0,"aw",@nobits
	.weak		__nv_reservedSMEM_offset_0_alias
	.size		__nv_reservedSMEM_offset_0_alias, 0, 64
	.other		__nv_reservedSMEM_offset_0_alias,@"STO_CUDA_RESERVED_SHARED STV_DEFAULT"
__nv_reservedSMEM_offset_0_alias:
	.zero		0
	.zero		64


//--------------------- .nv.constant0._Z11blur_sharedILi16EEvPKfPfii --------------------------
	.section	.nv.constant0._Z11blur_sharedILi16EEvPKfPfii,"a",@progbits
	.sectionflags	@""
	.align	4
.nv.constant0._Z11blur_sharedILi16EEvPKfPfii:
	.zero		920


//--------------------- .nv.constant0._Z11blur_globalPKfPfii --------------------------
	.section	.nv.constant0._Z11blur_globalPKfPfii,"a",@progbits
	.sectionflags	@""
	.align	4
.nv.constant0._Z11blur_globalPKfPfii:
	.zero		920


//--------------------- SYMBOLS --------------------------

	.type		.nv.reservedSmem.offset0,@object
	.size		.nv.reservedSmem.offset0,0x4
	.type		.nv.reservedSmem.cap,@object
	.size		.nv.reservedSmem.cap,0x4
